//
// Generated by NVIDIA NVVM Compiler
//
// Compiler Build ID: CL-36424714
// Cuda compilation tools, release 13.0, V13.0.88
// Based on NVVM 20.0.0
//

.version 9.0
.target sm_100
.address_size 64

	// .globl	_Z26kernel_compute_max_delta_biPKiS0_S0_S0_iiS0_S0_S0_iPViS2_PVd
.global .align 4 .u32 d_state;
// _ZZ26kernel_compute_max_delta_biPKiS0_S0_S0_iiS0_S0_S0_iPViS2_PVdE3val has been demoted

.visible .entry _Z26kernel_compute_max_delta_biPKiS0_S0_S0_iiS0_S0_S0_iPViS2_PVd(
	.param .u32 _Z26kernel_compute_max_delta_biPKiS0_S0_S0_iiS0_S0_S0_iPViS2_PVd_param_0,
	.param .u64 .ptr .align 1 _Z26kernel_compute_max_delta_biPKiS0_S0_S0_iiS0_S0_S0_iPViS2_PVd_param_1,
	.param .u64 .ptr .align 1 _Z26kernel_compute_max_delta_biPKiS0_S0_S0_iiS0_S0_S0_iPViS2_PVd_param_2,
	.param .u64 .ptr .align 1 _Z26kernel_compute_max_delta_biPKiS0_S0_S0_iiS0_S0_S0_iPViS2_PVd_param_3,
	.param .u64 .ptr .align 1 _Z26kernel_compute_max_delta_biPKiS0_S0_S0_iiS0_S0_S0_iPViS2_PVd_param_4,
	.param .u32 _Z26kernel_compute_max_delta_biPKiS0_S0_S0_iiS0_S0_S0_iPViS2_PVd_param_5,
	.param .u32 _Z26kernel_compute_max_delta_biPKiS0_S0_S0_iiS0_S0_S0_iPViS2_PVd_param_6,
	.param .u64 .ptr .align 1 _Z26kernel_compute_max_delta_biPKiS0_S0_S0_iiS0_S0_S0_iPViS2_PVd_param_7,
	.param .u64 .ptr .align 1 _Z26kernel_compute_max_delta_biPKiS0_S0_S0_iiS0_S0_S0_iPViS2_PVd_param_8,
	.param .u64 .ptr .align 1 _Z26kernel_compute_max_delta_biPKiS0_S0_S0_iiS0_S0_S0_iPViS2_PVd_param_9,
	.param .u32 _Z26kernel_compute_max_delta_biPKiS0_S0_S0_iiS0_S0_S0_iPViS2_PVd_param_10,
	.param .u64 .ptr .align 1 _Z26kernel_compute_max_delta_biPKiS0_S0_S0_iiS0_S0_S0_iPViS2_PVd_param_11,
	.param .u64 .ptr .align 1 _Z26kernel_compute_max_delta_biPKiS0_S0_S0_iiS0_S0_S0_iPViS2_PVd_param_12,
	.param .u64 .ptr .align 1 _Z26kernel_compute_max_delta_biPKiS0_S0_S0_iiS0_S0_S0_iPViS2_PVd_param_13
)
{
	.reg .pred 	%p<46>;
	.reg .b32 	%r<165>;
	.reg .b64 	%rd<78>;
	.reg .b64 	%fd<32>;
	// demoted variable
	.shared .align 8 .u64 _ZZ26kernel_compute_max_delta_biPKiS0_S0_S0_iiS0_S0_S0_iPViS2_PVdE3val;
	ld.param.u32 	%r79, [_Z26kernel_compute_max_delta_biPKiS0_S0_S0_iiS0_S0_S0_iPViS2_PVd_param_0];
	ld.param.u64 	%rd16, [_Z26kernel_compute_max_delta_biPKiS0_S0_S0_iiS0_S0_S0_iPViS2_PVd_param_1];
	ld.param.u64 	%rd12, [_Z26kernel_compute_max_delta_biPKiS0_S0_S0_iiS0_S0_S0_iPViS2_PVd_param_2];
	ld.param.u64 	%rd17, [_Z26kernel_compute_max_delta_biPKiS0_S0_S0_iiS0_S0_S0_iPViS2_PVd_param_3];
	ld.param.u32 	%r80, [_Z26kernel_compute_max_delta_biPKiS0_S0_S0_iiS0_S0_S0_iPViS2_PVd_param_5];
	ld.param.u64 	%rd18, [_Z26kernel_compute_max_delta_biPKiS0_S0_S0_iiS0_S0_S0_iPViS2_PVd_param_7];
	ld.param.u64 	%rd19, [_Z26kernel_compute_max_delta_biPKiS0_S0_S0_iiS0_S0_S0_iPViS2_PVd_param_8];
	ld.param.u64 	%rd13, [_Z26kernel_compute_max_delta_biPKiS0_S0_S0_iiS0_S0_S0_iPViS2_PVd_param_9];
	ld.param.u32 	%r81, [_Z26kernel_compute_max_delta_biPKiS0_S0_S0_iiS0_S0_S0_iPViS2_PVd_param_10];
	ld.param.u64 	%rd20, [_Z26kernel_compute_max_delta_biPKiS0_S0_S0_iiS0_S0_S0_iPViS2_PVd_param_13];
	cvta.to.global.u64 	%rd1, %rd18;
	cvta.to.global.u64 	%rd2, %rd19;
	cvta.to.global.u64 	%rd3, %rd20;
	cvta.to.global.u64 	%rd4, %rd17;
	cvta.to.global.u64 	%rd5, %rd16;
	mov.u32 	%r1, %tid.x;
	mov.u32 	%r82, %ctaid.x;
	mov.u32 	%r83, %ntid.x;
	mad.lo.s32 	%r2, %r82, %r83, %r1;
	setp.ne.s32 	%p2, %r1, 0;
	@%p2 bra 	$L__BB0_2;
	mov.b64 	%rd21, 1025;
	st.shared.u64 	[_ZZ26kernel_compute_max_delta_biPKiS0_S0_S0_iiS0_S0_S0_iPViS2_PVdE3val], %rd21;
$L__BB0_2:
	bar.sync 	0;
	setp.ge.s32 	%p3, %r2, %r79;
	mov.f64 	%fd30, 0d0000000000000000;
	mov.b32 	%r163, 0;
	@%p3 bra 	$L__BB0_57;
	mul.wide.s32 	%rd22, %r2, 4;
	add.s64 	%rd23, %rd5, %rd22;
	ld.global.u32 	%r3, [%rd23];
	cvta.to.global.u64 	%rd24, %rd12;
	add.s64 	%rd25, %rd24, %rd22;
	ld.global.u32 	%r4, [%rd25];
	cvt.rn.f64.s32 	%fd1, %r4;
	cvt.rn.f64.s32 	%fd12, %r81;
	add.f64 	%fd13, %fd12, %fd12;
	div.rn.f64 	%fd2, %fd1, %fd13;
	cvta.to.global.u64 	%rd26, %rd13;
	add.s64 	%rd27, %rd26, %rd22;
	ld.global.u32 	%r5, [%rd27];
	ld.global.u32 	%r85, [%rd27+4];
	min.s32 	%r86, %r80, %r85;
	setp.gt.s32 	%p1, %r86, %r5;
	setp.le.s32 	%p4, %r86, %r5;
	mov.f64 	%fd28, 0d0000000000000000;
	@%p4 bra 	$L__BB0_26;
	add.s32 	%r90, %r5, 1;
	max.s32 	%r91, %r86, %r90;
	sub.s32 	%r7, %r91, %r5;
	and.b32  	%r8, %r7, 3;
	sub.s32 	%r92, %r5, %r91;
	setp.gt.u32 	%p5, %r92, -4;
	mov.b32 	%r137, 0;
	mov.u32 	%r141, %r5;
	@%p5 bra 	$L__BB0_19;
	and.b32  	%r9, %r7, -4;
	mov.b32 	%r137, 0;
	mov.u32 	%r141, %r5;
	mov.u32 	%r135, %r137;
$L__BB0_6:
	mul.wide.s32 	%rd28, %r141, 4;
	add.s64 	%rd6, %rd2, %rd28;
	ld.global.u32 	%r13, [%rd6];
	setp.eq.s32 	%p6, %r13, %r2;
	add.s64 	%rd7, %rd1, %rd28;
	@%p6 bra 	$L__BB0_9;
	mul.wide.s32 	%rd29, %r13, 4;
	add.s64 	%rd30, %rd5, %rd29;
	ld.global.u32 	%r94, [%rd30];
	setp.ne.s32 	%p7, %r94, %r3;
	@%p7 bra 	$L__BB0_9;
	ld.global.u32 	%r95, [%rd7];
	add.s32 	%r137, %r95, %r137;
$L__BB0_9:
	ld.global.u32 	%r16, [%rd6+4];
	setp.eq.s32 	%p8, %r16, %r2;
	@%p8 bra 	$L__BB0_12;
	mul.wide.s32 	%rd31, %r16, 4;
	add.s64 	%rd32, %rd5, %rd31;
	ld.global.u32 	%r96, [%rd32];
	setp.ne.s32 	%p9, %r96, %r3;
	@%p9 bra 	$L__BB0_12;
	ld.global.u32 	%r97, [%rd7+4];
	add.s32 	%r137, %r97, %r137;
$L__BB0_12:
	ld.global.u32 	%r19, [%rd6+8];
	setp.eq.s32 	%p10, %r19, %r2;
	@%p10 bra 	$L__BB0_15;
	mul.wide.s32 	%rd33, %r19, 4;
	add.s64 	%rd34, %rd5, %rd33;
	ld.global.u32 	%r98, [%rd34];
	setp.ne.s32 	%p11, %r98, %r3;
	@%p11 bra 	$L__BB0_15;
	ld.global.u32 	%r99, [%rd7+8];
	add.s32 	%r137, %r99, %r137;
$L__BB0_15:
	ld.global.u32 	%r22, [%rd6+12];
	setp.eq.s32 	%p12, %r22, %r2;
	@%p12 bra 	$L__BB0_18;
	mul.wide.s32 	%rd35, %r22, 4;
	add.s64 	%rd36, %rd5, %rd35;
	ld.global.u32 	%r100, [%rd36];
	setp.ne.s32 	%p13, %r100, %r3;
	@%p13 bra 	$L__BB0_18;
	ld.global.u32 	%r101, [%rd7+12];
	add.s32 	%r137, %r101, %r137;
$L__BB0_18:
	add.s32 	%r141, %r141, 4;
	add.s32 	%r135, %r135, 4;
	setp.ne.s32 	%p14, %r135, %r9;
	@%p14 bra 	$L__BB0_6;
$L__BB0_19:
	setp.eq.s32 	%p15, %r8, 0;
	@%p15 bra 	$L__BB0_25;
	mov.b32 	%r145, 0;
$L__BB0_21:
	.pragma "nounroll";
	mul.wide.s32 	%rd37, %r141, 4;
	add.s64 	%rd38, %rd2, %rd37;
	ld.global.u32 	%r33, [%rd38];
	setp.eq.s32 	%p16, %r33, %r2;
	@%p16 bra 	$L__BB0_24;
	mul.wide.s32 	%rd39, %r33, 4;
	add.s64 	%rd40, %rd5, %rd39;
	ld.global.u32 	%r103, [%rd40];
	setp.ne.s32 	%p17, %r103, %r3;
	@%p17 bra 	$L__BB0_24;
	add.s64 	%rd42, %rd1, %rd37;
	ld.global.u32 	%r104, [%rd42];
	add.s32 	%r137, %r104, %r137;
$L__BB0_24:
	add.s32 	%r141, %r141, 1;
	add.s32 	%r145, %r145, 1;
	setp.ne.s32 	%p18, %r145, %r8;
	@%p18 bra 	$L__BB0_21;
$L__BB0_25:
	cvt.rn.f64.s32 	%fd28, %r137;
$L__BB0_26:
	mul.wide.s32 	%rd43, %r3, 4;
	add.s64 	%rd44, %rd4, %rd43;
	ld.global.u32 	%r105, [%rd44];
	sub.s32 	%r106, %r105, %r4;
	cvt.rn.f64.s32 	%fd15, %r106;
	mul.f64 	%fd16, %fd2, %fd15;
	sub.f64 	%fd5, %fd16, %fd28;
	mov.f64 	%fd30, 0d0000000000000000;
	not.pred 	%p19, %p1;
	mov.u32 	%r163, %r3;
	@%p19 bra 	$L__BB0_56;
	add.s32 	%r107, %r5, 1;
	max.s32 	%r108, %r86, %r107;
	sub.s32 	%r109, %r108, %r5;
	and.b32  	%r40, %r109, 3;
	sub.s32 	%r41, %r5, %r108;
	and.b32  	%r110, %r109, -4;
	neg.s32 	%r42, %r110;
	mov.f64 	%fd30, 0d0000000000000000;
	mov.u32 	%r148, %r5;
	mov.u32 	%r163, %r3;
$L__BB0_28:
	setp.gt.u32 	%p20, %r41, -4;
	mul.wide.s32 	%rd45, %r148, 4;
	add.s64 	%rd46, %rd2, %rd45;
	ld.global.u32 	%r113, [%rd46];
	mul.wide.s32 	%rd47, %r113, 4;
	add.s64 	%rd48, %rd5, %rd47;
	ld.global.u32 	%r45, [%rd48];
	mov.b32 	%r154, 0;
	mov.u32 	%r158, %r5;
	@%p20 bra 	$L__BB0_43;
	mov.b32 	%r154, 0;
	mov.u32 	%r150, %r42;
	mov.u32 	%r158, %r5;
$L__BB0_30:
	mul.wide.s32 	%rd49, %r158, 4;
	add.s64 	%rd50, %rd2, %rd49;
	add.s64 	%rd8, %rd50, 8;
	add.s64 	%rd51, %rd1, %rd49;
	add.s64 	%rd9, %rd51, 8;
	ld.global.u32 	%r49, [%rd50];
	setp.eq.s32 	%p21, %r49, %r2;
	@%p21 bra 	$L__BB0_33;
	mul.wide.s32 	%rd52, %r49, 4;
	add.s64 	%rd53, %rd5, %rd52;
	ld.global.u32 	%r115, [%rd53];
	setp.ne.s32 	%p22, %r115, %r45;
	@%p22 bra 	$L__BB0_33;
	ld.global.u32 	%r116, [%rd9+-8];
	add.s32 	%r154, %r116, %r154;
$L__BB0_33:
	ld.global.u32 	%r52, [%rd8+-4];
	setp.eq.s32 	%p23, %r52, %r2;
	@%p23 bra 	$L__BB0_36;
	mul.wide.s32 	%rd54, %r52, 4;
	add.s64 	%rd55, %rd5, %rd54;
	ld.global.u32 	%r117, [%rd55];
	setp.ne.s32 	%p24, %r117, %r45;
	@%p24 bra 	$L__BB0_36;
	ld.global.u32 	%r118, [%rd9+-4];
	add.s32 	%r154, %r118, %r154;
$L__BB0_36:
	ld.global.u32 	%r55, [%rd8];
	setp.eq.s32 	%p25, %r55, %r2;
	@%p25 bra 	$L__BB0_39;
	mul.wide.s32 	%rd56, %r55, 4;
	add.s64 	%rd57, %rd5, %rd56;
	ld.global.u32 	%r119, [%rd57];
	setp.ne.s32 	%p26, %r119, %r45;
	@%p26 bra 	$L__BB0_39;
	ld.global.u32 	%r120, [%rd9];
	add.s32 	%r154, %r120, %r154;
$L__BB0_39:
	ld.global.u32 	%r58, [%rd8+4];
	setp.eq.s32 	%p27, %r58, %r2;
	@%p27 bra 	$L__BB0_42;
	mul.wide.s32 	%rd58, %r58, 4;
	add.s64 	%rd59, %rd5, %rd58;
	ld.global.u32 	%r121, [%rd59];
	setp.ne.s32 	%p28, %r121, %r45;
	@%p28 bra 	$L__BB0_42;
	ld.global.u32 	%r122, [%rd9+4];
	add.s32 	%r154, %r122, %r154;
$L__BB0_42:
	add.s32 	%r158, %r158, 4;
	add.s32 	%r150, %r150, 4;
	setp.ne.s32 	%p29, %r150, 0;
	@%p29 bra 	$L__BB0_30;
$L__BB0_43:
	setp.eq.s32 	%p30, %r40, 0;
	@%p30 bra 	$L__BB0_55;
	mul.wide.s32 	%rd60, %r158, 4;
	add.s64 	%rd10, %rd2, %rd60;
	ld.global.u32 	%r66, [%rd10];
	setp.eq.s32 	%p31, %r66, %r2;
	add.s64 	%rd11, %rd1, %rd60;
	@%p31 bra 	$L__BB0_47;
	mul.wide.s32 	%rd61, %r66, 4;
	add.s64 	%rd62, %rd5, %rd61;
	ld.global.u32 	%r123, [%rd62];
	setp.ne.s32 	%p32, %r123, %r45;
	@%p32 bra 	$L__BB0_47;
	ld.global.u32 	%r124, [%rd11];
	add.s32 	%r154, %r124, %r154;
$L__BB0_47:
	setp.eq.s32 	%p33, %r40, 1;
	@%p33 bra 	$L__BB0_55;
	ld.global.u32 	%r69, [%rd10+4];
	setp.eq.s32 	%p34, %r69, %r2;
	@%p34 bra 	$L__BB0_51;
	mul.wide.s32 	%rd63, %r69, 4;
	add.s64 	%rd64, %rd5, %rd63;
	ld.global.u32 	%r125, [%rd64];
	setp.ne.s32 	%p35, %r125, %r45;
	@%p35 bra 	$L__BB0_51;
	ld.global.u32 	%r126, [%rd11+4];
	add.s32 	%r154, %r126, %r154;
$L__BB0_51:
	setp.eq.s32 	%p36, %r40, 2;
	@%p36 bra 	$L__BB0_55;
	ld.global.u32 	%r72, [%rd10+8];
	setp.eq.s32 	%p37, %r72, %r2;
	@%p37 bra 	$L__BB0_55;
	mul.wide.s32 	%rd65, %r72, 4;
	add.s64 	%rd66, %rd5, %rd65;
	ld.global.u32 	%r127, [%rd66];
	setp.ne.s32 	%p38, %r127, %r45;
	@%p38 bra 	$L__BB0_55;
	ld.global.u32 	%r128, [%rd11+8];
	add.s32 	%r154, %r128, %r154;
$L__BB0_55:
	cvt.rn.f64.s32 	%fd18, %r154;
	add.f64 	%fd19, %fd5, %fd18;
	mul.wide.s32 	%rd67, %r45, 4;
	add.s64 	%rd68, %rd4, %rd67;
	ld.global.u32 	%r129, [%rd68];
	cvt.rn.f64.s32 	%fd20, %r129;
	setp.eq.s32 	%p39, %r45, %r3;
	selp.f64 	%fd21, %fd1, 0d0000000000000000, %p39;
	sub.f64 	%fd22, %fd20, %fd21;
	mul.f64 	%fd23, %fd2, %fd22;
	sub.f64 	%fd24, %fd19, %fd23;
	setp.gt.f64 	%p40, %fd24, %fd30;
	selp.b32 	%r163, %r45, %r163, %p40;
	selp.f64 	%fd30, %fd24, %fd30, %p40;
	add.s32 	%r148, %r148, 1;
	setp.lt.s32 	%p41, %r148, %r86;
	@%p41 bra 	$L__BB0_28;
$L__BB0_56:
	mul.f64 	%fd25, %fd30, 0d41A0000000000000;
	cvt.rzi.u64.f64 	%rd69, %fd25;
	shl.b64 	%rd70, %rd69, 32;
	cvt.u64.u32 	%rd71, %r1;
	or.b64  	%rd72, %rd70, %rd71;
	atom.shared.max.u64 	%rd73, [_ZZ26kernel_compute_max_delta_biPKiS0_S0_S0_iiS0_S0_S0_iPViS2_PVdE3val], %rd72;
$L__BB0_57:
	bar.sync 	0;
	ld.shared.u32 	%r130, [_ZZ26kernel_compute_max_delta_biPKiS0_S0_S0_iiS0_S0_S0_iPViS2_PVdE3val];
	setp.ne.s32 	%p42, %r1, %r130;
	@%p42 bra 	$L__BB0_63;
	ld.volatile.global.f64 	%fd26, [%rd3];
	setp.leu.f64 	%p43, %fd30, %fd26;
	@%p43 bra 	$L__BB0_63;
$L__BB0_59:
	atom.relaxed.global.cas.b32 	%r131, [d_state], 0, 1;
	setp.ne.s32 	%p44, %r131, 0;
	@%p44 bra 	$L__BB0_59;
	ld.volatile.global.f64 	%fd27, [%rd3];
	setp.leu.f64 	%p45, %fd30, %fd27;
	@%p45 bra 	$L__BB0_62;
	ld.param.u64 	%rd77, [_Z26kernel_compute_max_delta_biPKiS0_S0_S0_iiS0_S0_S0_iPViS2_PVd_param_12];
	ld.param.u64 	%rd76, [_Z26kernel_compute_max_delta_biPKiS0_S0_S0_iiS0_S0_S0_iPViS2_PVd_param_11];
	st.volatile.global.f64 	[%rd3], %fd30;
	cvta.to.global.u64 	%rd74, %rd76;
	st.volatile.global.u32 	[%rd74], %r2;
	cvta.to.global.u64 	%rd75, %rd77;
	st.volatile.global.u32 	[%rd75], %r163;
$L__BB0_62:
	mov.b32 	%r132, 0;
	st.global.u32 	[d_state], %r132;
$L__BB0_63:
	ret;

}


// ===== COMPILED SASS (sm_100) =====

	.target	sm_100

	.elftype	@"ET_EXEC"


//--------------------- .note.nv.tkinfo           --------------------------
	.section	.note.nv.tkinfo,"",@"SHT_NOTE"
	.sectionflags	@"SHF_NOTE_NV_TKINFO"
	.tkinfo
        /*0018*/ 	.word	0x00000002
        /*0030*/ 	.string	""
        /*0030*/ 	.string	"ptxas"
        /*0030*/ 	.string	"Cuda compilation tools, release 13.0, V13.0.88"
        /*0030*/ 	.string	"Build cuda_13.0.r13.0/compiler.36424714_0"
        /*0030*/ 	.string	"-arch sm_100 -m 64 "



//--------------------- .note.nv.cuinfo           --------------------------
	.section	.note.nv.cuinfo,"",@"SHT_NOTE"
	.sectionflags	@"SHF_NOTE_NV_CUINFO"
        /*0018*/ 	.short	0x0002
        /*001a*/ 	.short	0x0064
        /*001c*/ 	.short	0x0082
	.zero		2


//--------------------- .nv.info                  --------------------------
	.section	.nv.info,"",@"SHT_CUDA_INFO"
	.align	4


	//----- nvinfo : EIATTR_REGCOUNT
	.align		4
        /*0000*/ 	.byte	0x04, 0x2f
        /*0002*/ 	.short	(.L_2 - .L_1)
	.align		4
.L_1:
        /*0004*/ 	.word	index@(_Z26kernel_compute_max_delta_biPKiS0_S0_S0_iiS0_S0_S0_iPViS2_PVd)
        /*0008*/ 	.word	0x00000026


	//----- nvinfo : EIATTR_FRAME_SIZE
	.align		4
.L_2:
        /*000c*/ 	.byte	0x04, 0x11
        /*000e*/ 	.short	(.L_4 - .L_3)
	.align		4
.L_3:
        /*0010*/ 	.word	index@($__internal_0_$__cuda_sm20_div_rn_f64_full)
        /*0014*/ 	.word	0x00000000


	//----- nvinfo : EIATTR_FRAME_SIZE
	.align		4
.L_4:
        /*0018*/ 	.byte	0x04, 0x11
        /*001a*/ 	.short	(.L_6 - .L_5)
	.align		4
.L_5:
        /*001c*/ 	.word	index@(_Z26kernel_compute_max_delta_biPKiS0_S0_S0_iiS0_S0_S0_iPViS2_PVd)
        /*0020*/ 	.word	0x00000000


	//----- nvinfo : EIATTR_MIN_STACK_SIZE
	.align		4
.L_6:
        /*0024*/ 	.byte	0x04, 0x12
        /*0026*/ 	.short	(.L_8 - .L_7)
	.align		4
.L_7:
        /*0028*/ 	.word	index@(_Z26kernel_compute_max_delta_biPKiS0_S0_S0_iiS0_S0_S0_iPViS2_PVd)
        /*002c*/ 	.word	0x00000000
.L_8:


//--------------------- .nv.compat                --------------------------
	.section	.nv.compat,"",@"SHT_CUDA_COMPAT_INFO"
	.align	4
        /*0000*/ 	.byte	0x02, 0x09, 0x00, 0x00, 0x02, 0x02, 0x01, 0x00, 0x02, 0x05, 0x05, 0x00, 0x03, 0x07, 0x01, 0x01
        /*0010*/ 	.byte	0x02, 0x03, 0x00, 0x00, 0x02, 0x06, 0x01, 0x00, 0x04, 0x0b, 0x08, 0x00, 0x01, 0x00, 0x00, 0x00
        /*0020*/ 	.byte	0x00, 0x00, 0x00, 0x00


//--------------------- .nv.info._Z26kernel_compute_max_delta_biPKiS0_S0_S0_iiS0_S0_S0_iPViS2_PVd --------------------------
	.section	.nv.info._Z26kernel_compute_max_delta_biPKiS0_S0_S0_iiS0_S0_S0_iPViS2_PVd,"",@"SHT_CUDA_INFO"
	.sectionflags	@""
	.align	4


	//----- nvinfo : EIATTR_CUDA_API_VERSION
	.align		4
        /*0000*/ 	.byte	0x04, 0x37
        /*0002*/ 	.short	(.L_10 - .L_9)
.L_9:
        /*0004*/ 	.word	0x00000082


	//----- nvinfo : EIATTR_KPARAM_INFO
	.align		4
.L_10:
        /*0008*/ 	.byte	0x04, 0x17
        /*000a*/ 	.short	(.L_12 - .L_11)
.L_11:
        /*000c*/ 	.word	0x00000000
        /*0010*/ 	.short	0x000d
        /*0012*/ 	.short	0x0060
        /*0014*/ 	.byte	0x00, 0xf5, 0x21, 0x00


	//----- nvinfo : EIATTR_KPARAM_INFO
	.align		4
.L_12:
        /*0018*/ 	.byte	0x04, 0x17
        /*001a*/ 	.short	(.L_14 - .L_13)
.L_13:
        /*001c*/ 	.word	0x00000000
        /*0020*/ 	.short	0x000c
        /*0022*/ 	.short	0x0058
        /*0024*/ 	.byte	0x00, 0xf5, 0x21, 0x00


	//----- nvinfo : EIATTR_KPARAM_INFO
	.align		4
.L_14:
        /*0028*/ 	.byte	0x04, 0x17
        /*002a*/ 	.short	(.L_16 - .L_15)
.L_15:
        /*002c*/ 	.word	0x00000000
        /*0030*/ 	.short	0x000b
        /*0032*/ 	.short	0x0050
        /*0034*/ 	.byte	0x00, 0xf5, 0x21, 0x00


	//----- nvinfo : EIATTR_KPARAM_INFO
	.align		4
.L_16:
        /*0038*/ 	.byte	0x04, 0x17
        /*003a*/ 	.short	(.L_18 - .L_17)
.L_17:
        /*003c*/ 	.word	0x00000000
        /*0040*/ 	.short	0x000a
        /*0042*/ 	.short	0x0048
        /*0044*/ 	.byte	0x00, 0xf0, 0x11, 0x00


	//----- nvinfo : EIATTR_KPARAM_INFO
	.align		4
.L_18:
        /*0048*/ 	.byte	0x04, 0x17
        /*004a*/ 	.short	(.L_20 - .L_19)
.L_19:
        /*004c*/ 	.word	0x00000000
        /*0050*/ 	.short	0x0009
        /*0052*/ 	.short	0x0040
        /*0054*/ 	.byte	0x00, 0xf5, 0x21, 0x00


	//----- nvinfo : EIATTR_KPARAM_INFO
	.align		4
.L_20:
        /*0058*/ 	.byte	0x04, 0x17
        /*005a*/ 	.short	(.L_22 - .L_21)
.L_21:
        /*005c*/ 	.word	0x00000000
        /*0060*/ 	.short	0x0008
        /*0062*/ 	.short	0x0038
        /*0064*/ 	.byte	0x00, 0xf5, 0x21, 0x00


	//----- nvinfo : EIATTR_KPARAM_INFO
	.align		4
.L_22:
        /*0068*/ 	.byte	0x04, 0x17
        /*006a*/ 	.short	(.L_24 - .L_23)
.L_23:
        /*006c*/ 	.word	0x00000000
        /*0070*/ 	.short	0x0007
        /*0072*/ 	.short	0x0030
        /*0074*/ 	.byte	0x00, 0xf5, 0x21, 0x00


	//----- nvinfo : EIATTR_KPARAM_INFO
	.align		4
.L_24:
        /*0078*/ 	.byte	0x04, 0x17
        /*007a*/ 	.short	(.L_26 - .L_25)
.L_25:
        /*007c*/ 	.word	0x00000000
        /*0080*/ 	.short	0x0006
        /*0082*/ 	.short	0x002c
        /*0084*/ 	.byte	0x00, 0xf0, 0x11, 0x00


	//----- nvinfo : EIATTR_KPARAM_INFO
	.align		4
.L_26:
        /*0088*/ 	.byte	0x04, 0x17
        /*008a*/ 	.short	(.L_28 - .L_27)
.L_27:
        /*008c*/ 	.word	0x00000000
        /*0090*/ 	.short	0x0005
        /*0092*/ 	.short	0x0028
        /*0094*/ 	.byte	0x00, 0xf0, 0x11, 0x00


	//----- nvinfo : EIATTR_KPARAM_INFO
	.align		4
.L_28:
        /*0098*/ 	.byte	0x04, 0x17
        /*009a*/ 	.short	(.L_30 - .L_29)
.L_29:
        /*009c*/ 	.word	0x00000000
        /*00a0*/ 	.short	0x0004
        /*00a2*/ 	.short	0x0020
        /*00a4*/ 	.byte	0x00, 0xf5, 0x21, 0x00


	//----- nvinfo : EIATTR_KPARAM_INFO
	.align		4
.L_30:
        /*00a8*/ 	.byte	0x04, 0x17
        /*00aa*/ 	.short	(.L_32 - .L_31)
.L_31:
        /*00ac*/ 	.word	0x00000000
        /*00b0*/ 	.short	0x0003
        /*00b2*/ 	.short	0x0018
        /*00b4*/ 	.byte	0x00, 0xf5, 0x21, 0x00


	//----- nvinfo : EIATTR_KPARAM_INFO
	.align		4
.L_32:
        /*00b8*/ 	.byte	0x04, 0x17
        /*00ba*/ 	.short	(.L_34 - .L_33)
.L_33:
        /*00bc*/ 	.word	0x00000000
        /*00c0*/ 	.short	0x0002
        /*00c2*/ 	.short	0x0010
        /*00c4*/ 	.byte	0x00, 0xf5, 0x21, 0x00


	//----- nvinfo : EIATTR_KPARAM_INFO
	.align		4
.L_34:
        /*00c8*/ 	.byte	0x04, 0x17
        /*00ca*/ 	.short	(.L_36 - .L_35)
.L_35:
        /*00cc*/ 	.word	0x00000000
        /*00d0*/ 	.short	0x0001
        /*00d2*/ 	.short	0x0008
        /*00d4*/ 	.byte	0x00, 0xf5, 0x21, 0x00


	//----- nvinfo : EIATTR_KPARAM_INFO
	.align		4
.L_36:
        /*00d8*/ 	.byte	0x04, 0x17
        /*00da*/ 	.short	(.L_38 - .L_37)
.L_37:
        /*00dc*/ 	.word	0x00000000
        /*00e0*/ 	.short	0x0000
        /*00e2*/ 	.short	0x0000
        /*00e4*/ 	.byte	0x00, 0xf0, 0x11, 0x00


	//----- nvinfo : EIATTR_SPARSE_MMA_MASK
	.align		4
.L_38:
        /*00e8*/ 	.byte	0x03, 0x50
        /*00ea*/ 	.short	0x0000


	//----- nvinfo : EIATTR_MAXREG_COUNT
	.align		4
        /*00ec*/ 	.byte	0x03, 0x1b
        /*00ee*/ 	.short	0x00ff


	//----- nvinfo : EIATTR_NUM_BARRIERS
	.align		4
        /*00f0*/ 	.byte	0x02, 0x4c
        /*00f2*/ 	.byte	0x01
	.zero		1


	//----- nvinfo : EIATTR_MERCURY_ISA_VERSION
	.align		4
        /*00f4*/ 	.byte	0x03, 0x5f
        /*00f6*/ 	.short	0x0101


	//----- nvinfo : EIATTR_VRC_CTA_INIT_COUNT
	.align		4
        /*00f8*/ 	.byte	0x02, 0x4a
	.zero		1
	.zero		1


	//----- nvinfo : EIATTR_EXIT_INSTR_OFFSETS
	.align		4
        /*00fc*/ 	.byte	0x04, 0x1c
        /*00fe*/ 	.short	(.L_40 - .L_39)


	//   ....[0]....
.L_39:
        /*0100*/ 	.word	0x00001420


	//   ....[1]....
        /*0104*/ 	.word	0x00001460


	//   ....[2]....
        /*0108*/ 	.word	0x00001580


	//----- nvinfo : EIATTR_CRS_STACK_SIZE
	.align		4
.L_40:
        /*010c*/ 	.byte	0x04, 0x1e
        /*010e*/ 	.short	(.L_42 - .L_41)
.L_41:
        /*0110*/ 	.word	0x00000000


	//----- nvinfo : EIATTR_CBANK_PARAM_SIZE
	.align		4
.L_42:
        /*0114*/ 	.byte	0x03, 0x19
        /*0116*/ 	.short	0x0068


	//----- nvinfo : EIATTR_PARAM_CBANK
	.align		4
        /*0118*/ 	.byte	0x04, 0x0a
        /*011a*/ 	.short	(.L_44 - .L_43)
	.align		4
.L_43:
        /*011c*/ 	.word	index@(.nv.constant0._Z26kernel_compute_max_delta_biPKiS0_S0_S0_iiS0_S0_S0_iPViS2_PVd)
        /*0120*/ 	.short	0x0380
        /*0122*/ 	.short	0x0068


	//----- nvinfo : EIATTR_SW_WAR
	.align		4
.L_44:
        /*0124*/ 	.byte	0x04, 0x36
        /*0126*/ 	.short	(.L_46 - .L_45)
.L_45:
        /*0128*/ 	.word	0x00000008
.L_46:


//--------------------- .nv.callgraph             --------------------------
	.section	.nv.callgraph,"",@"SHT_CUDA_CALLGRAPH"
	.align	4
	.sectionentsize	8
	.align		4
        /*0000*/ 	.word	0x00000000
	.align		4
        /*0004*/ 	.word	0xffffffff
	.align		4
        /*0008*/ 	.word	0x00000000
	.align		4
        /*000c*/ 	.word	0xfffffffe
	.align		4
        /*0010*/ 	.word	0x00000000
	.align		4
        /*0014*/ 	.word	0xfffffffd
	.align		4
        /*0018*/ 	.word	0x00000000
	.align		4
        /*001c*/ 	.word	0xfffffffc


//--------------------- .nv.constant4             --------------------------
	.section	.nv.constant4,"a",@progbits
	.align	8
	.align		8
.nv.constant4:
        /*0000*/ 	.dword	d_state


//--------------------- .text._Z26kernel_compute_max_delta_biPKiS0_S0_S0_iiS0_S0_S0_iPViS2_PVd --------------------------
	.section	.text._Z26kernel_compute_max_delta_biPKiS0_S0_S0_iiS0_S0_S0_iPViS2_PVd,"ax",@progbits
	.align	128
        .global         _Z26kernel_compute_max_delta_biPKiS0_S0_S0_iiS0_S0_S0_iPViS2_PVd
        .type           _Z26kernel_compute_max_delta_biPKiS0_S0_S0_iiS0_S0_S0_iPViS2_PVd,@function
        .size           _Z26kernel_compute_max_delta_biPKiS0_S0_S0_iiS0_S0_S0_iPViS2_PVd,(.L_x_51 - _Z26kernel_compute_max_delta_biPKiS0_S0_S0_iiS0_S0_S0_iPViS2_PVd)
        .other          _Z26kernel_compute_max_delta_biPKiS0_S0_S0_iiS0_S0_S0_iPViS2_PVd,@"STO_CUDA_ENTRY STV_DEFAULT"
_Z26kernel_compute_max_delta_biPKiS0_S0_S0_iiS0_S0_S0_iPViS2_PVd:
.text._Z26kernel_compute_max_delta_biPKiS0_S0_S0_iiS0_S0_S0_iPViS2_PVd:
[----:B------:R-:W-:Y:S01]  /*0000*/  LDC R1, c[0x0][0x37c] ;  /* 0x0000df00ff017b82 */ /* 0x000fe20000000800 */
[----:B------:R-:W0:Y:S07]  /*0010*/  S2R R0, SR_TID.X ;  /* 0x0000000000007919 */ /* 0x000e2e0000002100 */
[----:B------:R-:W1:Y:S01]  /*0020*/  S2UR UR4, SR_CTAID.X ;  /* 0x00000000000479c3 */ /* 0x000e620000002500 */
[----:B------:R-:W2:Y:S01]  /*0030*/  LDCU UR5, c[0x0][0x380] ;  /* 0x00007000ff0577ac */ /* 0x000ea20008000800 */
[----:B------:R-:W-:Y:S01]  /*0040*/  BSSY.RECONVERGENT B0, `(.L_x_0) ;  /* 0x0000137000007945 */ /* 0x000fe20003800200 */
[----:B------:R-:W-:Y:S01]  /*0050*/  CS2R R14, SRZ ;  /* 0x00000000000e7805 */ /* 0x000fe2000001ff00 */
[----:B------:R-:W3:Y:S04]  /*0060*/  LDCU.64 UR6, c[0x0][0x358] ;  /* 0x00006b00ff0677ac */ /* 0x000ee80008000a00 */
[----:B------:R-:W1:Y:S01]  /*0070*/  LDC R5, c[0x0][0x360] ;  /* 0x0000d800ff057b82 */ /* 0x000e620000000800 */
[----:B0-----:R-:W-:Y:S01]  /*0080*/  ISETP.NE.AND P0, PT, R0, RZ, PT ;  /* 0x000000ff0000720c */ /* 0x001fe20003f05270 */
[----:B-1----:R-:W-:-:S02]  /*0090*/  IMAD R4, R5, UR4, R0 ;  /* 0x0000000405047c24 */ /* 0x002fc4000f8e0200 */
[----:B------:R-:W-:-:S10]  /*00a0*/  IMAD.MOV.U32 R5, RZ, RZ, RZ ;  /* 0x000000ffff057224 */ /* 0x000fd400078e00ff */
[----:B------:R-:W0:Y:S01]  /*00b0*/  @!P0 S2R R7, SR_CgaCtaId ;  /* 0x0000000000078919 */ /* 0x000e220000008800 */
[----:B------:R-:W-:Y:S01]  /*00c0*/  @!P0 MOV R2, 0x400 ;  /* 0x0000040000028802 */ /* 0x000fe20000000f00 */
[----:B------:R-:W-:-:S03]  /*00d0*/  @!P0 IMAD.MOV.U32 R3, RZ, RZ, 0x0 ;  /* 0x00000000ff038424 */ /* 0x000fc600078e00ff */
[----:B0-----:R-:W-:Y:S01]  /*00e0*/  @!P0 LEA R7, R7, R2, 0x18 ;  /* 0x0000000207078211 */ /* 0x001fe200078ec0ff */
[----:B------:R-:W-:-:S05]  /*00f0*/  @!P0 IMAD.MOV.U32 R2, RZ, RZ, 0x401 ;  /* 0x00000401ff028424 */ /* 0x000fca00078e00ff */
[----:B------:R0:W-:Y:S01]  /*0100*/  @!P0 STS.64 [R7], R2 ;  /* 0x0000000207008388 */ /* 0x0001e20000000a00 */
[----:B------:R-:W-:Y:S01]  /*0110*/  BAR.SYNC.DEFER_BLOCKING 0x0 ;  /* 0x0000000000007b1d */ /* 0x000fe20000010000 */
[----:B--2---:R-:W-:-:S13]  /*0120*/  ISETP.GE.AND P0, PT, R4, UR5, PT ;  /* 0x0000000504007c0c */ /* 0x004fda000bf06270 */
[----:B0--3--:R-:W-:Y:S05]  /*0130*/  @P0 BRA `(.L_x_1) ;  /* 0x00000010009c0947 */ /* 0x009fea0003800000 */
[----:B------:R-:W0:Y:S01]  /*0140*/  LDC.64 R2, c[0x0][0x390] ;  /* 0x0000e400ff027b82 */ /* 0x000e220000000a00 */
[----:B------:R-:W1:Y:S07]  /*0150*/  LDCU UR4, c[0x0][0x3c8] ;  /* 0x00007900ff0477ac */ /* 0x000e6e0008000800 */
[----:B------:R-:W2:Y:S01]  /*0160*/  LDC.64 R6, c[0x0][0x388] ;  /* 0x0000e200ff067b82 */ /* 0x000ea20000000a00 */
[----:B0-----:R-:W-:-:S05]  /*0170*/  IMAD.WIDE R2, R4, 0x4, R2 ;  /* 0x0000000404027825 */ /* 0x001fca00078e0202 */
[----:B------:R0:W3:Y:S01]  /*0180*/  LDG.E R5, desc[UR6][R2.64] ;  /* 0x0000000602057981 */ /* 0x0000e2000c1e1900 */
[----:B-1----:R-:W1:Y:S01]  /*0190*/  I2F.F64 R8, UR4 ;  /* 0x0000000400087d12 */ /* 0x002e620008201c00 */
[----:B------:R-:W-:Y:S02]  /*01a0*/  IMAD.MOV.U32 R10, RZ, RZ, 0x1 ;  /* 0x00000001ff0a7424 */ /* 0x000fe400078e00ff */
[----:B--2---:R-:W-:-:S06]  /*01b0*/  IMAD.WIDE R6, R4, 0x4, R6 ;  /* 0x0000000404067825 */ /* 0x004fcc00078e0206 */
[----:B------:R2:W5:Y:S01]  /*01c0*/  LDG.E R6, desc[UR6][R6.64] ;  /* 0x0000000606067981 */ /* 0x000562000c1e1900 */
[----:B------:R-:W-:Y:S01]  /*01d0*/  BSSY.RECONVERGENT B1, `(.L_x_2) ;  /* 0x0000012000017945 */ /* 0x000fe20003800200 */
[----:B-1----:R-:W-:-:S06]  /*01e0*/  DADD R8, R8, R8 ;  /* 0x0000000008087229 */ /* 0x002fcc0000000008 */
[----:B------:R-:W1:Y:S02]  /*01f0*/  MUFU.RCP64H R11, R9 ;  /* 0x00000009000b7308 */ /* 0x000e640000001800 */
[----:B-1----:R-:W-:-:S08]  /*0200*/  DFMA R12, -R8, R10, 1 ;  /* 0x3ff00000080c742b */ /* 0x002fd0000000010a */
[----:B------:R-:W-:-:S08]  /*0210*/  DFMA R12, R12, R12, R12 ;  /* 0x0000000c0c0c722b */ /* 0x000fd0000000000c */
[----:B------:R-:W-:-:S08]  /*0220*/  DFMA R12, R10, R12, R10 ;  /* 0x0000000c0a0c722b */ /* 0x000fd0000000000a */
[----:B0-----:R-:W-:-:S08]  /*0230*/  DFMA R2, -R8, R12, 1 ;  /* 0x3ff000000802742b */ /* 0x001fd0000000010c */
[----:B------:R-:W-:Y:S01]  /*0240*/  DFMA R2, R12, R2, R12 ;  /* 0x000000020c02722b */ /* 0x000fe2000000000c */
[----:B---3--:R-:W0:Y:S07]  /*0250*/  I2F.F64 R16, R5 ;  /* 0x0000000500107312 */ /* 0x008e2e0000201c00 */
[----:B0-----:R-:W-:Y:S01]  /*0260*/  DMUL R10, R16, R2 ;  /* 0x00000002100a7228 */ /* 0x001fe20000000000 */
[----:B------:R-:W-:-:S07]  /*0270*/  FSETP.GEU.AND P1, PT, |R17|, 6.5827683646048100446e-37, PT ;  /* 0x036000001100780b */ /* 0x000fce0003f2e200 */
[----:B------:R-:W-:-:S08]  /*0280*/  DFMA R12, -R8, R10, R16 ;  /* 0x0000000a080c722b */ /* 0x000fd00000000110 */
[----:B------:R-:W-:-:S10]  /*0290*/  DFMA R2, R2, R12, R10 ;  /* 0x0000000c0202722b */ /* 0x000fd4000000000a */
[----:B--2---:R-:W-:-:S05]  /*02a0*/  FFMA R7, RZ, R9, R3 ;  /* 0x00000009ff077223 */ /* 0x004fca0000000003 */
[----:B------:R-:W-:-:S13]  /*02b0*/  FSETP.GT.AND P0, PT, |R7|, 1.469367938527859385e-39, PT ;  /* 0x001000000700780b */ /* 0x000fda0003f04200 */
[----:B------:R-:W-:Y:S05]  /*02c0*/  @P0 BRA P1, `(.L_x_3) ;  /* 0x0000000000080947 */ /* 0x000fea0000800000 */
[----:B------:R-:W-:-:S07]  /*02d0*/  MOV R14, 0x2f0 ;  /* 0x000002f0000e7802 */ /* 0x000fce0000000f00 */
[----:B-----5:R-:W-:Y:S05]  /*02e0*/  CALL.REL.NOINC `($__internal_0_$__cuda_sm20_div_rn_f64_full) ;  /* 0x0000001000a87944 */ /* 0x020fea0003c00000 */
.L_x_3:
[----:B------:R-:W-:Y:S05]  /*02f0*/  BSYNC.RECONVERGENT B1 ;  /* 0x0000000000017941 */ /* 0x000fea0003800200 */
.L_x_2:
[----:B------:R-:W0:Y:S01]  /*0300*/  LDC.64 R10, c[0x0][0x3c0] ;  /* 0x0000f000ff0a7b82 */ /* 0x000e220000000a00 */
[----:B------:R-:W1:Y:S01]  /*0310*/  LDCU UR4, c[0x0][0x3a8] ;  /* 0x00007500ff0477ac */ /* 0x000e620008000800 */
[----:B0-----:R-:W-:-:S05]  /*0320*/  IMAD.WIDE R10, R4, 0x4, R10 ;  /* 0x00000004040a7825 */ /* 0x001fca00078e020a */
[----:B------:R-:W1:Y:S04]  /*0330*/  LDG.E R8, desc[UR6][R10.64+0x4] ;  /* 0x000004060a087981 */ /* 0x000e68000c1e1900 */
[----:B------:R-:W2:Y:S01]  /*0340*/  LDG.E R7, desc[UR6][R10.64] ;  /* 0x000000060a077981 */ /* 0x000ea2000c1e1900 */
[----:B------:R-:W-:Y:S01]  /*0350*/  BSSY.RECONVERGENT B2, `(.L_x_4) ;  /* 0x0000060000027945 */ /* 0x000fe20003800200 */
[----:B------:R-:W-:Y:S02]  /*0360*/  CS2R R18, SRZ ;  /* 0x0000000000127805 */ /* 0x000fe4000001ff00 */
[----:B-1----:R-:W-:-:S04]  /*0370*/  VIMNMX R8, PT, PT, R8, UR4, PT ;  /* 0x0000000408087c48 */ /* 0x002fc8000bfe0100 */
[CC--:B--2---:R-:W-:Y:S02]  /*0380*/  ISETP.GT.AND P1, PT, R8.reuse, R7.reuse, PT ;  /* 0x000000070800720c */ /* 0x0c4fe40003f24270 */
[----:B------:R-:W-:-:S11]  /*0390*/  ISETP.GT.AND P0, PT, R8, R7, PT ;  /* 0x000000070800720c */ /* 0x000fd60003f04270 */
[----:B------:R-:W-:Y:S05]  /*03a0*/  @!P1 BRA `(.L_x_5) ;  /* 0x0000000400689947 */ /* 0x000fea0003800000 */
[----:B------:R-:W-:Y:S01]  /*03b0*/  VIADDMNMX R10, R7, 0x1, R8, !PT ;  /* 0x00000001070a7846 */ /* 0x000fe20007800108 */
[----:B------:R-:W-:Y:S01]  /*03c0*/  BSSY.RECONVERGENT B1, `(.L_x_6) ;  /* 0x000003e000017945 */ /* 0x000fe20003800200 */
[----:B------:R-:W-:-:S03]  /*03d0*/  IMAD.MOV.U32 R23, RZ, RZ, R7 ;  /* 0x000000ffff177224 */ /* 0x000fc600078e0007 */
[----:B------:R-:W-:Y:S02]  /*03e0*/  IMAD.IADD R9, R7, 0x1, -R10 ;  /* 0x0000000107097824 */ /* 0x000fe400078e0a0a */
[----:B------:R-:W-:-:S03]  /*03f0*/  IMAD.IADD R24, R10, 0x1, -R7 ;  /* 0x000000010a187824 */ /* 0x000fc600078e0a07 */
[----:B------:R-:W-:Y:S01]  /*0400*/  ISETP.GT.U32.AND P1, PT, R9, -0x4, PT ;  /* 0xfffffffc0900780c */ /* 0x000fe20003f24070 */
[----:B------:R-:W-:Y:S01]  /*0410*/  IMAD.MOV.U32 R9, RZ, RZ, RZ ;  /* 0x000000ffff097224 */ /* 0x000fe200078e00ff */
[----:B------:R-:W-:-:S11]  /*0420*/  LOP3.LUT R22, R24, 0x3, RZ, 0xc0, !PT ;  /* 0x0000000318167812 */ /* 0x000fd600078ec0ff */
[----:B------:R-:W-:Y:S05]  /*0430*/  @P1 BRA `(.L_x_7) ;  /* 0x0000000000d81947 */ /* 0x000fea0003800000 */
[----:B------:R-:W0:Y:S01]  /*0440*/  LDC.64 R14, c[0x0][0x388] ;  /* 0x0000e200ff0e7b82 */ /* 0x000e220000000a00 */
[----:B------:R-:W-:Y:S01]  /*0450*/  LOP3.LUT R24, R24, 0xfffffffc, RZ, 0xc0, !PT ;  /* 0xfffffffc18187812 */ /* 0x000fe200078ec0ff */
[----:B------:R-:W-:Y:S02]  /*0460*/  IMAD.MOV.U32 R9, RZ, RZ, RZ ;  /* 0x000000ffff097224 */ /* 0x000fe400078e00ff */
[----:B------:R-:W-:Y:S02]  /*0470*/  IMAD.MOV.U32 R23, RZ, RZ, R7 ;  /* 0x000000ffff177224 */ /* 0x000fe400078e0007 */
[----:B------:R-:W-:Y:S02]  /*0480*/  IMAD.MOV.U32 R25, RZ, RZ, RZ ;  /* 0x000000ffff197224 */ /* 0x000fe400078e00ff */
[----:B------:R-:W1:Y:S08]  /*0490*/  LDC.64 R12, c[0x0][0x3b0] ;  /* 0x0000ec00ff0c7b82 */ /* 0x000e700000000a00 */
[----:B------:R-:W2:Y:S02]  /*04a0*/  LDC.64 R10, c[0x0][0x3b8] ;  /* 0x0000ee00ff0a7b82 */ /* 0x000ea40000000a00 */
.L_x_16:
[----:B--2---:R-:W-:-:S05]  /*04b0*/  IMAD.WIDE R20, R23, 0x4, R10 ;  /* 0x0000000417147825 */ /* 0x004fca00078e020a */
[----:B------:R-:W2:Y:S04]  /*04c0*/  LDG.E R29, desc[UR6][R20.64] ;  /* 0x00000006141d7981 */ /* 0x000ea8000c1e1900 */
[----:B------:R-:W3:Y:S04]  /*04d0*/  LDG.E R31, desc[UR6][R20.64+0x4] ;  /* 0x00000406141f7981 */ /* 0x000ee8000c1e1900 */
[----:B------:R-:W4:Y:S04]  /*04e0*/  LDG.E R33, desc[UR6][R20.64+0x8] ;  /* 0x0000080614217981 */ /* 0x000f28000c1e1900 */
[----:B------:R-:W4:Y:S01]  /*04f0*/  LDG.E R27, desc[UR6][R20.64+0xc] ;  /* 0x00000c06141b7981 */ /* 0x000f22000c1e1900 */
[----:B------:R-:W-:Y:S01]  /*0500*/  VIADD R25, R25, 0x4 ;  /* 0x0000000419197836 */ /* 0x000fe20000000000 */
[----:B------:R-:W-:Y:S01]  /*0510*/  BSSY.RECONVERGENT B3, `(.L_x_8) ;  /* 0x000000d000037945 */ /* 0x000fe20003800200 */
[----:B-1----:R-:W-:-:S03]  /*0520*/  IMAD.WIDE R18, R23, 0x4, R12 ;  /* 0x0000000417127825 */ /* 0x002fc600078e020c */
[----:B------:R-:W-:Y:S02]  /*0530*/  ISETP.NE.AND P1, PT, R25, R24, PT ;  /* 0x000000181900720c */ /* 0x000fe40003f25270 */
[-C--:B--2---:R-:W-:Y:S02]  /*0540*/  ISETP.NE.AND P5, PT, R29, R4.reuse, PT ;  /* 0x000000041d00720c */ /* 0x084fe40003fa5270 */
[-C--:B---3--:R-:W-:Y:S02]  /*0550*/  ISETP.NE.AND P2, PT, R31, R4.reuse, PT ;  /* 0x000000041f00720c */ /* 0x088fe40003f45270 */
[-C--:B----4-:R-:W-:Y:S02]  /*0560*/  ISETP.NE.AND P3, PT, R33, R4.reuse, PT ;  /* 0x000000042100720c */ /* 0x090fe40003f65270 */
[----:B------:R-:W-:-:S07]  /*0570*/  ISETP.NE.AND P4, PT, R27, R4, PT ;  /* 0x000000041b00720c */ /* 0x000fce0003f85270 */
[----:B------:R-:W-:Y:S06]  /*0580*/  @!P5 BRA `(.L_x_9) ;  /* 0x000000000014d947 */ /* 0x000fec0003800000 */
[----:B0-----:R-:W-:-:S06]  /*0590*/  IMAD.WIDE R20, R29, 0x4, R14 ;  /* 0x000000041d147825 */ /* 0x001fcc00078e020e */
[----:B------:R-:W2:Y:S02]  /*05a0*/  LDG.E R21, desc[UR6][R20.64] ;  /* 0x0000000614157981 */ /* 0x000ea4000c1e1900 */
[----:B--2--5:R-:W-:-:S13]  /*05b0*/  ISETP.NE.AND P5, PT, R21, R6, PT ;  /* 0x000000061500720c */ /* 0x024fda0003fa5270 */
[----:B------:R-:W2:Y:S02]  /*05c0*/  @!P5 LDG.E R26, desc[UR6][R18.64] ;  /* 0x00000006121ad981 */ /* 0x000ea4000c1e1900 */
[----:B--2---:R-:W-:-:S07]  /*05d0*/  @!P5 IMAD.IADD R9, R9, 0x1, R26 ;  /* 0x000000010909d824 */ /* 0x004fce00078e021a */
.L_x_9:
[----:B------:R-:W-:Y:S05]  /*05e0*/  BSYNC.RECONVERGENT B3 ;  /* 0x0000000000037941 */ /* 0x000fea0003800200 */
.L_x_8:
[----:B------:R-:W-:Y:S04]  /*05f0*/  BSSY.RECONVERGENT B3, `(.L_x_10) ;  /* 0x0000007000037945 */ /* 0x000fe80003800200 */
[----:B------:R-:W-:Y:S05]  /*0600*/  @!P2 BRA `(.L_x_11) ;  /* 0x000000000014a947 */ /* 0x000fea0003800000 */
[----:B0-----:R-:W-:-:S06]  /*0610*/  IMAD.WIDE R20, R31, 0x4, R14 ;  /* 0x000000041f147825 */ /* 0x001fcc00078e020e */
[----:B------:R-:W2:Y:S02]  /*0620*/  LDG.E R21, desc[UR6][R20.64] ;  /* 0x0000000614157981 */ /* 0x000ea4000c1e1900 */
[----:B--2--5:R-:W-:-:S13]  /*0630*/  ISETP.NE.AND P2, PT, R21, R6, PT ;  /* 0x000000061500720c */ /* 0x024fda0003f45270 */
[----:B------:R-:W2:Y:S02]  /*0640*/  @!P2 LDG.E R26, desc[UR6][R18.64+0x4] ;  /* 0x00000406121aa981 */ /* 0x000ea4000c1e1900 */
[----:B--2---:R-:W-:-:S07]  /*0650*/  @!P2 IMAD.IADD R9, R9, 0x1, R26 ;  /* 0x000000010909a824 */ /* 0x004fce00078e021a */
.L_x_11:
[----:B------:R-:W-:Y:S05]  /*0660*/  BSYNC.RECONVERGENT B3 ;  /* 0x0000000000037941 */ /* 0x000fea0003800200 */
.L_x_10:
[----:B------:R-:W-:Y:S04]  /*0670*/  BSSY.RECONVERGENT B3, `(.L_x_12) ;  /* 0x0000007000037945 */ /* 0x000fe80003800200 */
[----:B------:R-:W-:Y:S05]  /*0680*/  @!P3 BRA `(.L_x_13) ;  /* 0x000000000014b947 */ /* 0x000fea0003800000 */
[----:B0-----:R-:W-:-:S06]  /*0690*/  IMAD.WIDE R20, R33, 0x4, R14 ;  /* 0x0000000421147825 */ /* 0x001fcc00078e020e */
[----:B------:R-:W2:Y:S02]  /*06a0*/  LDG.E R21, desc[UR6][R20.64] ;  /* 0x0000000614157981 */ /* 0x000ea4000c1e1900 */
[----:B--2--5:R-:W-:-:S13]  /*06b0*/  ISETP.NE.AND P2, PT, R21, R6, PT ;  /* 0x000000061500720c */ /* 0x024fda0003f45270 */
[----:B------:R-:W2:Y:S02]  /*06c0*/  @!P2 LDG.E R26, desc[UR6][R18.64+0x8] ;  /* 0x00000806121aa981 */ /* 0x000ea4000c1e1900 */
[----:B--2---:R-:W-:-:S07]  /*06d0*/  @!P2 IMAD.IADD R9, R9, 0x1, R26 ;  /* 0x000000010909a824 */ /* 0x004fce00078e021a */
.L_x_13:
[----:B------:R-:W-:Y:S05]  /*06e0*/  BSYNC.RECONVERGENT B3 ;  /* 0x0000000000037941 */ /* 0x000fea0003800200 */
.L_x_12:
[----:B------:R-:W-:Y:S04]  /*06f0*/  BSSY.RECONVERGENT B3, `(.L_x_14) ;  /* 0x0000008000037945 */ /* 0x000fe80003800200 */
[----:B------:R-:W-:Y:S05]  /*0700*/  @!P4 BRA `(.L_x_15) ;  /* 0x000000000018c947 */ /* 0x000fea0003800000 */
[----:B0-----:R-:W-:-:S06]  /*0710*/  IMAD.WIDE R20, R27, 0x4, R14 ;  /* 0x000000041b147825 */ /* 0x001fcc00078e020e */
[----:B------:R-:W2:Y:S02]  /*0720*/  LDG.E R21, desc[UR6][R20.64] ;  /* 0x0000000614157981 */ /* 0x000ea4000c1e1900 */
[----:B--2--5:R-:W-:-:S13]  /*0730*/  ISETP.NE.AND P2, PT, R21, R6, PT ;  /* 0x000000061500720c */ /* 0x024fda0003f45270 */
[----:B------:R-:W-:Y:S05]  /*0740*/  @P2 BRA `(.L_x_15) ;  /* 0x0000000000082947 */ /* 0x000fea0003800000 */
[----:B------:R-:W2:Y:S02]  /*0750*/  LDG.E R18, desc[UR6][R18.64+0xc] ;  /* 0x00000c0612127981 */ /* 0x000ea4000c1e1900 */
[----:B--2---:R-:W-:-:S07]  /*0760*/  IMAD.IADD R9, R9, 0x1, R18 ;  /* 0x0000000109097824 */ /* 0x004fce00078e0212 */
.L_x_15:
[----:B------:R-:W-:Y:S05]  /*0770*/  BSYNC.RECONVERGENT B3 ;  /* 0x0000000000037941 */ /* 0x000fea0003800200 */
.L_x_14:
[----:B------:R-:W-:Y:S01]  /*0780*/  VIADD R23, R23, 0x4 ;  /* 0x0000000417177836 */ /* 0x000fe20000000000 */
[----:B------:R-:W-:Y:S06]  /*0790*/  @P1 BRA `(.L_x_16) ;  /* 0xfffffffc00441947 */ /* 0x000fec000383ffff */
.L_x_7:
[----:B------:R-:W-:Y:S05]  /*07a0*/  BSYNC.RECONVERGENT B1 ;  /* 0x0000000000017941 */ /* 0x000fea0003800200 */
.L_x_6:
[----:B------:R-:W-:Y:S01]  /*07b0*/  ISETP.NE.AND P1, PT, R22, RZ, PT ;  /* 0x000000ff1600720c */ /* 0x000fe20003f25270 */
[----:B------:R-:W-:-:S12]  /*07c0*/  BSSY.RECONVERGENT B1, `(.L_x_17) ;  /* 0x0000017000017945 */ /* 0x000fd80003800200 */
[----:B------:R-:W-:Y:S05]  /*07d0*/  @!P1 BRA `(.L_x_18) ;  /* 0x0000000000549947 */ /* 0x000fea0003800000 */
[----:B------:R-:W1:Y:S01]  /*07e0*/  LDC.64 R10, c[0x0][0x388] ;  /* 0x0000e200ff0a7b82 */ /* 0x000e620000000a00 */
[----:B------:R-:W-:-:S07]  /*07f0*/  IMAD.MOV.U32 R21, RZ, RZ, RZ ;  /* 0x000000ffff157224 */ /* 0x000fce00078e00ff */
[----:B------:R-:W2:Y:S08]  /*0800*/  LDC.64 R12, c[0x0][0x3b8] ;  /* 0x0000ee00ff0c7b82 */ /* 0x000eb00000000a00 */
[----:B0-----:R-:W0:Y:S02]  /*0810*/  LDC.64 R14, c[0x0][0x3b0] ;  /* 0x0000ec00ff0e7b82 */ /* 0x001e240000000a00 */
.L_x_21:
[----:B--2---:R-:W-:-:S06]  /*0820*/  IMAD.WIDE R18, R23, 0x4, R12 ;  /* 0x0000000417127825 */ /* 0x004fcc00078e020c */
[----:B------:R-:W2:Y:S01]  /*0830*/  LDG.E R19, desc[UR6][R18.64] ;  /* 0x0000000612137981 */ /* 0x000ea2000c1e1900 */
[----:B------:R-:W-:Y:S01]  /*0840*/  VIADD R21, R21, 0x1 ;  /* 0x0000000115157836 */ /* 0x000fe20000000000 */
[----:B------:R-:W-:Y:S04]  /*0850*/  BSSY.RECONVERGENT B3, `(.L_x_19) ;  /* 0x000000b000037945 */ /* 0x000fe80003800200 */
[----:B------:R-:W-:Y:S02]  /*0860*/  ISETP.NE.AND P2, PT, R21, R22, PT ;  /* 0x000000161500720c */ /* 0x000fe40003f45270 */
[----:B--2---:R-:W-:-:S13]  /*0870*/  ISETP.NE.AND P1, PT, R19, R4, PT ;  /* 0x000000041300720c */ /* 0x004fda0003f25270 */
[----:B------:R-:W-:Y:S05]  /*0880*/  @!P1 BRA `(.L_x_20) ;  /* 0x00000000001c9947 */ /* 0x000fea0003800000 */
[----:B-1----:R-:W-:-:S06]  /*0890*/  IMAD.WIDE R18, R19, 0x4, R10 ;  /* 0x0000000413127825 */ /* 0x002fcc00078e020a */
[----:B------:R-:W2:Y:S02]  /*08a0*/  LDG.E R19, desc[UR6][R18.64] ;  /* 0x0000000612137981 */ /* 0x000ea4000c1e1900 */
[----:B--2--5:R-:W-:-:S13]  /*08b0*/  ISETP.NE.AND P1, PT, R19, R6, PT ;  /* 0x000000061300720c */ /* 0x024fda0003f25270 */
[----:B------:R-:W-:Y:S05]  /*08c0*/  @P1 BRA `(.L_x_20) ;  /* 0x00000000000c1947 */ /* 0x000fea0003800000 */
[----:B0-----:R-:W-:-:S06]  /*08d0*/  IMAD.WIDE R18, R23, 0x4, R14 ;  /* 0x0000000417127825 */ /* 0x001fcc00078e020e */
[----:B------:R-:W2:Y:S02]  /*08e0*/  LDG.E R18, desc[UR6][R18.64] ;  /* 0x0000000612127981 */ /* 0x000ea4000c1e1900 */
[----:B--2---:R-:W-:-:S07]  /*08f0*/  IMAD.IADD R9, R9, 0x1, R18 ;  /* 0x0000000109097824 */ /* 0x004fce00078e0212 */
.L_x_20:
[----:B------:R-:W-:Y:S05]  /*0900*/  BSYNC.RECONVERGENT B3 ;  /* 0x0000000000037941 */ /* 0x000fea0003800200 */
.L_x_19:
[----:B------:R-:W-:Y:S01]  /*0910*/  VIADD R23, R23, 0x1 ;  /* 0x0000000117177836 */ /* 0x000fe20000000000 */
[----:B------:R-:W-:Y:S06]  /*0920*/  @P2 BRA `(.L_x_21) ;  /* 0xfffffffc00bc2947 */ /* 0x000fec000383ffff */
.L_x_18:
[----:B------:R-:W-:Y:S05]  /*0930*/  BSYNC.RECONVERGENT B1 ;  /* 0x0000000000017941 */ /* 0x000fea0003800200 */
.L_x_17:
[----:B------:R2:W3:Y:S02]  /*0940*/  I2F.F64 R18, R9 ;  /* 0x0000000900127312 */ /* 0x0004e40000201c00 */
.L_x_5:
[----:B------:R-:W-:Y:S05]  /*0950*/  BSYNC.RECONVERGENT B2 ;  /* 0x0000000000027941 */ /* 0x000fea0003800200 */
.L_x_4:
[----:B-1----:R-:W1:Y:S02]  /*0960*/  LDC.64 R10, c[0x0][0x398] ;  /* 0x0000e600ff0a7b82 */ /* 0x002e640000000a00 */
[----:B-1---5:R-:W-:-:S06]  /*0970*/  IMAD.WIDE R10, R6, 0x4, R10 ;  /* 0x00000004060a7825 */ /* 0x022fcc00078e020a */
[----:B------:R-:W4:Y:S01]  /*0980*/  LDG.E R10, desc[UR6][R10.64] ;  /* 0x000000060a0a7981 */ /* 0x000f22000c1e1900 */
[----:B------:R-:W-:Y:S01]  /*0990*/  BSSY.RECONVERGENT B1, `(.L_x_22) ;  /* 0x0000094000017945 */ /* 0x000fe20003800200 */
[----:B0-----:R-:W-:Y:S01]  /*09a0*/  CS2R R14, SRZ ;  /* 0x00000000000e7805 */ /* 0x001fe2000001ff00 */
[----:B----4-:R-:W-:Y:S02]  /*09b0*/  IMAD.IADD R12, R10, 0x1, -R5 ;  /* 0x000000010a0c7824 */ /* 0x010fe400078e0a05 */
[----:B------:R-:W-:-:S04]  /*09c0*/  IMAD.MOV.U32 R5, RZ, RZ, R6 ;  /* 0x000000ffff057224 */ /* 0x000fc800078e0006 */
[----:B------:R-:W3:Y:S02]  /*09d0*/  I2F.F64 R12, R12 ;  /* 0x0000000c000c7312 */ /* 0x000ee40000201c00 */
[----:B---3--:R-:W-:Y:S01]  /*09e0*/  DFMA R18, R12, R2, -R18 ;  /* 0x000000020c12722b */ /* 0x008fe20000000812 */
[----:B------:R-:W-:Y:S10]  /*09f0*/  @!P0 BRA `(.L_x_23) ;  /* 0x0000000800348947 */ /* 0x000ff40003800000 */
[C---:B------:R-:W-:Y:S01]  /*0a00*/  VIADDMNMX R10, R7.reuse, 0x1, R8, !PT ;  /* 0x00000001070a7846 */ /* 0x040fe20007800108 */
[--C-:B--2---:R-:W-:Y:S01]  /*0a10*/  IMAD.MOV.U32 R9, RZ, RZ, R7.reuse ;  /* 0x000000ffff097224 */ /* 0x104fe200078e0007 */
[----:B------:R-:W-:Y:S01]  /*0a20*/  CS2R R14, SRZ ;  /* 0x00000000000e7805 */ /* 0x000fe2000001ff00 */
[----:B------:R-:W-:Y:S02]  /*0a30*/  IMAD.MOV.U32 R5, RZ, RZ, R6 ;  /* 0x000000ffff057224 */ /* 0x000fe400078e0006 */
[----:B------:R-:W-:Y:S02]  /*0a40*/  IMAD.IADD R11, R10, 0x1, -R7 ;  /* 0x000000010a0b7824 */ /* 0x000fe400078e0a07 */
[----:B------:R-:W-:-:S03]  /*0a50*/  IMAD.IADD R10, R7, 0x1, -R10 ;  /* 0x00000001070a7824 */ /* 0x000fc600078e0a0a */
[C---:B------:R-:W-:Y:S02]  /*0a60*/  LOP3.LUT R12, R11.reuse, 0xfffffffc, RZ, 0xc0, !PT ;  /* 0xfffffffc0b0c7812 */ /* 0x040fe400078ec0ff */
[----:B------:R-:W-:-:S03]  /*0a70*/  LOP3.LUT R11, R11, 0x3, RZ, 0xc0, !PT ;  /* 0x000000030b0b7812 */ /* 0x000fc600078ec0ff */
[----:B------:R-:W-:-:S07]  /*0a80*/  IMAD.MOV R12, RZ, RZ, -R12 ;  /* 0x000000ffff0c7224 */ /* 0x000fce00078e0a0c */
.L_x_41:
[----:B------:R-:W0:Y:S01]  /*0a90*/  LDCU.64 UR4, c[0x0][0x3b8] ;  /* 0x00007700ff0477ac */ /* 0x000e220008000a00 */
[----:B------:R-:W1:Y:S01]  /*0aa0*/  LDC.64 R24, c[0x0][0x388] ;  /* 0x0000e200ff187b82 */ /* 0x000e620000000a00 */
[----:B0-----:R-:W-:Y:S02]  /*0ab0*/  IMAD.U32 R20, RZ, RZ, UR4 ;  /* 0x00000004ff147e24 */ /* 0x001fe4000f8e00ff */
[----:B------:R-:W-:Y:S02]  /*0ac0*/  IMAD.U32 R21, RZ, RZ, UR5 ;  /* 0x00000005ff157e24 */ /* 0x000fe4000f8e00ff */
[----:B------:R-:W-:-:S06]  /*0ad0*/  IMAD.WIDE R22, R9, 0x4, R20 ;  /* 0x0000000409167825 */ /* 0x000fcc00078e0214 */
[----:B------:R-:W1:Y:S01]  /*0ae0*/  LDG.E R23, desc[UR6][R22.64] ;  /* 0x0000000616177981 */ /* 0x000e62000c1e1900 */
[----:B------:R-:W-:Y:S01]  /*0af0*/  ISETP.GT.U32.AND P0, PT, R10, -0x4, PT ;  /* 0xfffffffc0a00780c */ /* 0x000fe20003f04070 */
[----:B------:R-:W-:Y:S01]  /*0b00*/  BSSY.RECONVERGENT B2, `(.L_x_24) ;  /* 0x000003e000027945 */ /* 0x000fe20003800200 */
[----:B-1----:R-:W-:-:S05]  /*0b10*/  IMAD.WIDE R24, R23, 0x4, R24 ;  /* 0x0000000417187825 */ /* 0x002fca00078e0218 */
[----:B------:R0:W5:Y:S01]  /*0b20*/  LDG.E R13, desc[UR6][R24.64] ;  /* 0x00000006180d7981 */ /* 0x000162000c1e1900 */
[----:B------:R-:W-:Y:S02]  /*0b30*/  IMAD.MOV.U32 R26, RZ, RZ, RZ ;  /* 0x000000ffff1a7224 */ /* 0x000fe400078e00ff */
[----:B------:R-:W-:-:S03]  /*0b40*/  IMAD.MOV.U32 R27, RZ, RZ, R7 ;  /* 0x000000ffff1b7224 */ /* 0x000fc600078e0007 */
[----:B------:R-:W-:Y:S05]  /*0b50*/  @P0 BRA `(.L_x_25) ;  /* 0x0000000000e00947 */ /* 0x000fea0003800000 */
[----:B------:R-:W-:Y:S02]  /*0b60*/  IMAD.MOV.U32 R26, RZ, RZ, RZ ;  /* 0x000000ffff1a7224 */ /* 0x000fe400078e00ff */
[----:B------:R-:W-:Y:S02]  /*0b70*/  IMAD.MOV.U32 R28, RZ, RZ, R12 ;  /* 0x000000ffff1c7224 */ /* 0x000fe400078e000c */
[----:B------:R-:W-:-:S07]  /*0b80*/  IMAD.MOV.U32 R27, RZ, RZ, R7 ;  /* 0x000000ffff1b7224 */ /* 0x000fce00078e0007 */
.L_x_34:
[----:B------:R-:W0:Y:S08]  /*0b90*/  LDC.64 R20, c[0x0][0x3b8] ;  /* 0x0000ee00ff147b82 */ /* 0x000e300000000a00 */
[----:B------:R-:W1:Y:S01]  /*0ba0*/  LDC.64 R22, c[0x0][0x3b0] ;  /* 0x0000ec00ff167b82 */ /* 0x000e620000000a00 */
[----:B0-----:R-:W-:-:S05]  /*0bb0*/  IMAD.WIDE R24, R27, 0x4, R20 ;  /* 0x000000041b187825 */ /* 0x001fca00078e0214 */
[----:B------:R-:W2:Y:S04]  /*0bc0*/  LDG.E R35, desc[UR6][R24.64] ;  /* 0x0000000618237981 */ /* 0x000ea8000c1e1900 */
[----:B------:R-:W3:Y:S04]  /*0bd0*/  LDG.E R33, desc[UR6][R24.64+0x4] ;  /* 0x0000040618217981 */ /* 0x000ee8000c1e1900 */
[----:B------:R-:W4:Y:S04]  /*0be0*/  LDG.E R29, desc[UR6][R24.64+0x8] ;  /* 0x00000806181d7981 */ /* 0x000f28000c1e1900 */
[----:B------:R-:W4:Y:S01]  /*0bf0*/  LDG.E R31, desc[UR6][R24.64+0xc] ;  /* 0x00000c06181f7981 */ /* 0x000f22000c1e1900 */
[----:B------:R-:W-:Y:S01]  /*0c00*/  VIADD R28, R28, 0x4 ;  /* 0x000000041c1c7836 */ /* 0x000fe20000000000 */
[----:B------:R-:W-:Y:S01]  /*0c10*/  BSSY.RECONVERGENT B3, `(.L_x_26) ;  /* 0x000000e000037945 */ /* 0x000fe20003800200 */
[----:B-1----:R-:W-:-:S03]  /*0c20*/  IMAD.WIDE R22, R27, 0x4, R22 ;  /* 0x000000041b167825 */ /* 0x002fc600078e0216 */
[----:B------:R-:W-:Y:S02]  /*0c30*/  ISETP.NE.AND P0, PT, R28, RZ, PT ;  /* 0x000000ff1c00720c */ /* 0x000fe40003f05270 */
[-C--:B--2---:R-:W-:Y:S02]  /*0c40*/  ISETP.NE.AND P3, PT, R35, R4.reuse, PT ;  /* 0x000000042300720c */ /* 0x084fe40003f65270 */
[-C--:B---3--:R-:W-:Y:S02]  /*0c50*/  ISETP.NE.AND P4, PT, R33, R4.reuse, PT ;  /* 0x000000042100720c */ /* 0x088fe40003f85270 */
[-C--:B----4-:R-:W-:Y:S02]  /*0c60*/  ISETP.NE.AND P1, PT, R29, R4.reuse, PT ;  /* 0x000000041d00720c */ /* 0x090fe40003f25270 */
[----:B------:R-:W-:-:S07]  /*0c70*/  ISETP.NE.AND P2, PT, R31, R4, PT ;  /* 0x000000041f00720c */ /* 0x000fce0003f45270 */
[----:B------:R-:W-:Y:S06]  /*0c80*/  @!P3 BRA `(.L_x_27) ;  /* 0x000000000018b947 */ /* 0x000fec0003800000 */
[----:B------:R-:W0:Y:S02]  /*0c90*/  LDC.64 R24, c[0x0][0x388] ;  /* 0x0000e200ff187b82 */ /* 0x000e240000000a00 */
[----:B0-----:R-:W-:-:S06]  /*0ca0*/  IMAD.WIDE R24, R35, 0x4, R24 ;  /* 0x0000000423187825 */ /* 0x001fcc00078e0218 */
[----:B------:R-:W2:Y:S02]  /*0cb0*/  LDG.E R24, desc[UR6][R24.64] ;  /* 0x0000000618187981 */ /* 0x000ea4000c1e1900 */
[----:B--2--5:R-:W-:-:S13]  /*0cc0*/  ISETP.NE.AND P3, PT, R24, R13, PT ;  /* 0x0000000d1800720c */ /* 0x024fda0003f65270 */
[----:B------:R-:W2:Y:S02]  /*0cd0*/  @!P3 LDG.E R35, desc[UR6][R22.64] ;  /* 0x000000061623b981 */ /* 0x000ea4000c1e1900 */
[----:B--2---:R-:W-:-:S07]  /*0ce0*/  @!P3 IMAD.IADD R26, R26, 0x1, R35 ;  /* 0x000000011a1ab824 */ /* 0x004fce00078e0223 */
.L_x_27:
[----:B------:R-:W-:Y:S05]  /*0cf0*/  BSYNC.RECONVERGENT B3 ;  /* 0x0000000000037941 */ /* 0x000fea0003800200 */
.L_x_26:
[----:B------:R-:W-:Y:S04]  /*0d00*/  BSSY.RECONVERGENT B3, `(.L_x_28) ;  /* 0x0000008000037945 */ /* 0x000fe80003800200 */
[----:B------:R-:W-:Y:S05]  /*0d10*/  @!P4 BRA `(.L_x_29) ;  /* 0x000000000018c947 */ /* 0x000fea0003800000 */
[----:B------:R-:W0:Y:S02]  /*0d20*/  LDC.64 R24, c[0x0][0x388] ;  /* 0x0000e200ff187b82 */ /* 0x000e240000000a00 */
[----:B0-----:R-:W-:-:S06]  /*0d30*/  IMAD.WIDE R24, R33, 0x4, R24 ;  /* 0x0000000421187825 */ /* 0x001fcc00078e0218 */
[----:B------:R-:W2:Y:S02]  /*0d40*/  LDG.E R24, desc[UR6][R24.64] ;  /* 0x0000000618187981 */ /* 0x000ea4000c1e1900 */
[----:B--2--5:R-:W-:-:S13]  /*0d50*/  ISETP.NE.AND P3, PT, R24, R13, PT ;  /* 0x0000000d1800720c */ /* 0x024fda0003f65270 */
[----:B------:R-:W2:Y:S02]  /*0d60*/  @!P3 LDG.E R33, desc[UR6][R22.64+0x4] ;  /* 0x000004061621b981 */ /* 0x000ea4000c1e1900 */
[----:B--2---:R-:W-:-:S07]  /*0d70*/  @!P3 IMAD.IADD R26, R26, 0x1, R33 ;  /* 0x000000011a1ab824 */ /* 0x004fce00078e0221 */
.L_x_29:
[----:B------:R-:W-:Y:S05]  /*0d80*/  BSYNC.RECONVERGENT B3 ;  /* 0x0000000000037941 */ /* 0x000fea0003800200 */
.L_x_28:
        /* <DEDUP_REMOVED lines=8> */
.L_x_31:
[----:B------:R-:W-:Y:S05]  /*0e10*/  BSYNC.RECONVERGENT B3 ;  /* 0x0000000000037941 */ /* 0x000fea0003800200 */
.L_x_30:
[----:B------:R-:W-:Y:S04]  /*0e20*/  BSSY.RECONVERGENT B3, `(.L_x_32) ;  /* 0x0000009000037945 */ /* 0x000fe80003800200 */
[----:B------:R-:W-:Y:S05]  /*0e30*/  @!P2 BRA `(.L_x_33) ;  /* 0x00000000001ca947 */ /* 0x000fea0003800000 */
[----:B------:R-:W0:Y:S02]  /*0e40*/  LDC.64 R24, c[0x0][0x388] ;  /* 0x0000e200ff187b82 */ /* 0x000e240000000a00 */
[----:B0-----:R-:W-:-:S06]  /*0e50*/  IMAD.WIDE R24, R31, 0x4, R24 ;  /* 0x000000041f187825 */ /* 0x001fcc00078e0218 */
[----:B------:R-:W2:Y:S02]  /*0e60*/  LDG.E R24, desc[UR6][R24.64] ;  /* 0x0000000618187981 */ /* 0x000ea4000c1e1900 */
[----:B--2--5:R-:W-:-:S13]  /*0e70*/  ISETP.NE.AND P1, PT, R24, R13, PT ;  /* 0x0000000d1800720c */ /* 0x024fda0003f25270 */
[----:B------:R-:W-:Y:S05]  /*0e80*/  @P1 BRA `(.L_x_33) ;  /* 0x0000000000081947 */ /* 0x000fea0003800000 */
[----:B------:R-:W2:Y:S02]  /*0e90*/  LDG.E R23, desc[UR6][R22.64+0xc] ;  /* 0x00000c0616177981 */ /* 0x000ea4000c1e1900 */
[----:B--2---:R-:W-:-:S07]  /*0ea0*/  IMAD.IADD R26, R26, 0x1, R23 ;  /* 0x000000011a1a7824 */ /* 0x004fce00078e0217 */
.L_x_33:
[----:B------:R-:W-:Y:S05]  /*0eb0*/  BSYNC.RECONVERGENT B3 ;  /* 0x0000000000037941 */ /* 0x000fea0003800200 */
.L_x_32:
[----:B------:R-:W-:Y:S01]  /*0ec0*/  VIADD R27, R27, 0x4 ;  /* 0x000000041b1b7836 */ /* 0x000fe20000000000 */
[----:B------:R-:W-:Y:S06]  /*0ed0*/  @P0 BRA `(.L_x_34) ;  /* 0xfffffffc002c0947 */ /* 0x000fec000383ffff */
.L_x_25:
[----:B------:R-:W-:Y:S05]  /*0ee0*/  BSYNC.RECONVERGENT B2 ;  /* 0x0000000000027941 */ /* 0x000fea0003800200 */
.L_x_24:
[----:B------:R-:W-:Y:S01]  /*0ef0*/  ISETP.NE.AND P0, PT, R11, RZ, PT ;  /* 0x000000ff0b00720c */ /* 0x000fe20003f05270 */
[----:B------:R-:W-:-:S12]  /*0f00*/  BSSY.RECONVERGENT B2, `(.L_x_35) ;  /* 0x000002a000027945 */ /* 0x000fd80003800200 */
[----:B------:R-:W-:Y:S05]  /*0f10*/  @!P0 BRA `(.L_x_36) ;  /* 0x0000000000a08947 */ /* 0x000fea0003800000 */
[----:B------:R-:W-:Y:S01]  /*0f20*/  IMAD.WIDE R20, R27, 0x4, R20 ;  /* 0x000000041b147825 */ /* 0x000fe200078e0214 */
[----:B------:R-:W1:Y:S04]  /*0f30*/  LDC.64 R22, c[0x0][0x3b0] ;  /* 0x0000ec00ff167b82 */ /* 0x000e680000000a00 */
[----:B------:R-:W2:Y:S01]  /*0f40*/  LDG.E R29, desc[UR6][R20.64] ;  /* 0x00000006141d7981 */ /* 0x000ea2000c1e1900 */
[----:B------:R-:W-:Y:S01]  /*0f50*/  BSSY.RECONVERGENT B3, `(.L_x_37) ;  /* 0x000000c000037945 */ /* 0x000fe20003800200 */
[----:B------:R-:W-:Y:S01]  /*0f60*/  ISETP.NE.AND P1, PT, R11, 0x1, PT ;  /* 0x000000010b00780c */ /* 0x000fe20003f25270 */
[----:B-1----:R-:W-:Y:S01]  /*0f70*/  IMAD.WIDE R22, R27, 0x4, R22 ;  /* 0x000000041b167825 */ /* 0x002fe200078e0216 */
[----:B--2---:R-:W-:-:S13]  /*0f80*/  ISETP.NE.AND P0, PT, R29, R4, PT ;  /* 0x000000041d00720c */ /* 0x004fda0003f05270 */
[----:B------:R-:W-:Y:S05]  /*0f90*/  @!P0 BRA `(.L_x_38) ;  /* 0x00000000001c8947 */ /* 0x000fea0003800000 */
[----:B0-----:R-:W0:Y:S02]  /*0fa0*/  LDC.64 R24, c[0x0][0x388] ;  /* 0x0000e200ff187b82 */ /* 0x001e240000000a00 */
[----:B0-----:R-:W-:-:S06]  /*0fb0*/  IMAD.WIDE R24, R29, 0x4, R24 ;  /* 0x000000041d187825 */ /* 0x001fcc00078e0218 */
[----:B------:R-:W2:Y:S02]  /*0fc0*/  LDG.E R24, desc[UR6][R24.64] ;  /* 0x0000000618187981 */ /* 0x000ea4000c1e1900 */
[----:B--2--5:R-:W-:-:S13]  /*0fd0*/  ISETP.NE.AND P0, PT, R24, R13, PT ;  /* 0x0000000d1800720c */ /* 0x024fda0003f05270 */
[----:B------:R-:W-:Y:S05]  /*0fe0*/  @P0 BRA `(.L_x_38) ;  /* 0x0000000000080947 */ /* 0x000fea0003800000 */
[----:B------:R-:W2:Y:S02]  /*0ff0*/  LDG.E R25, desc[UR6][R22.64] ;  /* 0x0000000616197981 */ /* 0x000ea4000c1e1900 */
[----:B--2---:R-:W-:-:S07]  /*1000*/  IMAD.IADD R26, R25, 0x1, R26 ;  /* 0x00000001191a7824 */ /* 0x004fce00078e021a */
.L_x_38:
[----:B------:R-:W-:Y:S05]  /*1010*/  BSYNC.RECONVERGENT B3 ;  /* 0x0000000000037941 */ /* 0x000fea0003800200 */
.L_x_37:
[----:B------:R-:W-:Y:S05]  /*1020*/  @!P1 BRA `(.L_x_36) ;  /* 0x00000000005c9947 */ /* 0x000fea0003800000 */
[----:B------:R-:W2:Y:S01]  /*1030*/  LDG.E R27, desc[UR6][R20.64+0x4] ;  /* 0x00000406141b7981 */ /* 0x000ea2000c1e1900 */
[----:B------:R-:W-:Y:S01]  /*1040*/  BSSY.RECONVERGENT B3, `(.L_x_39) ;  /* 0x000000b000037945 */ /* 0x000fe20003800200 */
[----:B------:R-:W-:Y:S02]  /*1050*/  ISETP.NE.AND P1, PT, R11, 0x2, PT ;  /* 0x000000020b00780c */ /* 0x000fe40003f25270 */
        /* <DEDUP_REMOVED lines=9> */
.L_x_40:
[----:B------:R-:W-:Y:S05]  /*10f0*/  BSYNC.RECONVERGENT B3 ;  /* 0x0000000000037941 */ /* 0x000fea0003800200 */
.L_x_39:
[----:B------:R-:W-:Y:S05]  /*1100*/  @!P1 BRA `(.L_x_36) ;  /* 0x0000000000249947 */ /* 0x000fea0003800000 */
[----:B0-----:R-:W2:Y:S02]  /*1110*/  LDG.E R25, desc[UR6][R20.64+0x8] ;  /* 0x0000080614197981 */ /* 0x001ea4000c1e1900 */
[----:B--2---:R-:W-:-:S13]  /*1120*/  ISETP.NE.AND P0, PT, R25, R4, PT ;  /* 0x000000041900720c */ /* 0x004fda0003f05270 */
[----:B------:R-:W-:Y:S05]  /*1130*/  @!P0 BRA `(.L_x_36) ;  /* 0x0000000000188947 */ /* 0x000fea0003800000 */
[----:B------:R-:W0:Y:S02]  /*1140*/  LDC.64 R20, c[0x0][0x388] ;  /* 0x0000e200ff147b82 */ /* 0x000e240000000a00 */
[----:B0-----:R-:W-:-:S06]  /*1150*/  IMAD.WIDE R20, R25, 0x4, R20 ;  /* 0x0000000419147825 */ /* 0x001fcc00078e0214 */
[----:B------:R-:W2:Y:S02]  /*1160*/  LDG.E R20, desc[UR6][R20.64] ;  /* 0x0000000614147981 */ /* 0x000ea4000c1e1900 */
[----:B--2--5:R-:W-:-:S13]  /*1170*/  ISETP.NE.AND P0, PT, R20, R13, PT ;  /* 0x0000000d1400720c */ /* 0x024fda0003f05270 */
[----:B------:R-:W2:Y:S02]  /*1180*/  @!P0 LDG.E R23, desc[UR6][R22.64+0x8] ;  /* 0x0000080616178981 */ /* 0x000ea4000c1e1900 */
[----:B--2---:R-:W-:-:S07]  /*1190*/  @!P0 IMAD.IADD R26, R23, 0x1, R26 ;  /* 0x00000001171a8824 */ /* 0x004fce00078e021a */
.L_x_36:
[----:B------:R-:W-:Y:S05]  /*11a0*/  BSYNC.RECONVERGENT B2 ;  /* 0x0000000000027941 */ /* 0x000fea0003800200 */
.L_x_35:
[----:B------:R-:W1:Y:S02]  /*11b0*/  LDC.64 R28, c[0x0][0x398] ;  /* 0x0000e600ff1c7b82 */ /* 0x000e640000000a00 */
[----:B-1---5:R-:W-:-:S06]  /*11c0*/  IMAD.WIDE R28, R13, 0x4, R28 ;  /* 0x000000040d1c7825 */ /* 0x022fcc00078e021c */
[----:B------:R-:W2:Y:S01]  /*11d0*/  LDG.E R28, desc[UR6][R28.64] ;  /* 0x000000061c1c7981 */ /* 0x000ea2000c1e1900 */
[----:B0-----:R-:W0:Y:S01]  /*11e0*/  I2F.F64 R24, R26 ;  /* 0x0000001a00187312 */ /* 0x001e220000201c00 */
[----:B------:R-:W-:Y:S01]  /*11f0*/  ISETP.NE.AND P0, PT, R13, R6, PT ;  /* 0x000000060d00720c */ /* 0x000fe20003f05270 */
[----:B------:R-:W-:-:S03]  /*1200*/  VIADD R9, R9, 0x1 ;  /* 0x0000000109097836 */ /* 0x000fc60000000000 */
[----:B------:R-:W-:Y:S02]  /*1210*/  FSEL R22, R16, RZ, !P0 ;  /* 0x000000ff10167208 */ /* 0x000fe40004000000 */
[----:B------:R-:W-:Y:S02]  /*1220*/  FSEL R23, R17, RZ, !P0 ;  /* 0x000000ff11177208 */ /* 0x000fe40004000000 */
[----:B------:R-:W-:Y:S01]  /*1230*/  ISETP.GE.AND P1, PT, R9, R8, PT ;  /* 0x000000080900720c */ /* 0x000fe20003f26270 */
[----:B0-----:R-:W-:Y:S01]  /*1240*/  DADD R24, R18, R24 ;  /* 0x0000000012187229 */ /* 0x001fe20000000018 */
[----:B--2---:R-:W0:Y:S02]  /*1250*/  I2F.F64 R20, R28 ;  /* 0x0000001c00147312 */ /* 0x004e240000201c00 */
[----:B0-----:R-:W-:-:S08]  /*1260*/  DADD R20, R20, -R22 ;  /* 0x0000000014147229 */ /* 0x001fd00000000816 */
[----:B------:R-:W-:-:S08]  /*1270*/  DFMA R20, R20, -R2, R24 ;  /* 0x800000021414722b */ /* 0x000fd00000000018 */
[----:B------:R-:W-:-:S06]  /*1280*/  DSETP.GT.AND P0, PT, R20, R14, PT ;  /* 0x0000000e1400722a */ /* 0x000fcc0003f04000 */
[----:B------:R-:W-:Y:S02]  /*1290*/  FSEL R14, R20, R14, P0 ;  /* 0x0000000e140e7208 */ /* 0x000fe40000000000 */
[----:B------:R-:W-:Y:S02]  /*12a0*/  FSEL R15, R21, R15, P0 ;  /* 0x0000000f150f7208 */ /* 0x000fe40000000000 */
[----:B------:R-:W-:Y:S01]  /*12b0*/  SEL R5, R13, R5, P0 ;  /* 0x000000050d057207 */ /* 0x000fe20000000000 */
[----:B------:R-:W-:Y:S06]  /*12c0*/  @!P1 BRA `(.L_x_41) ;  /* 0xfffffff400f09947 */ /* 0x000fec000383ffff */
.L_x_23:
[----:B------:R-:W-:Y:S05]  /*12d0*/  BSYNC.RECONVERGENT B1 ;  /* 0x0000000000017941 */ /* 0x000fea0003800200 */
.L_x_22:
[----:B------:R-:W0:Y:S01]  /*12e0*/  S2R R7, SR_CgaCtaId ;  /* 0x0000000000077919 */ /* 0x000e220000008800 */
[----:B------:R-:W-:Y:S01]  /*12f0*/  DMUL R2, R14, 134217728 ;  /* 0x41a000000e027828 */ /* 0x000fe20000000000 */
[----:B------:R-:W-:Y:S01]  /*1300*/  MOV R6, 0x400 ;  /* 0x0000040000067802 */ /* 0x000fe20000000f00 */
[----:B------:R-:W-:-:S08]  /*1310*/  IMAD.MOV.U32 R10, RZ, RZ, R0 ;  /* 0x000000ffff0a7224 */ /* 0x000fd000078e0000 */
[----:B------:R-:W1:Y:S02]  /*1320*/  F2I.U64.F64.TRUNC R2, R2 ;  /* 0x0000000200027311 */ /* 0x000e64000030d800 */
[----:B-1----:R-:W-:Y:S01]  /*1330*/  IMAD.MOV.U32 R11, RZ, RZ, R2 ;  /* 0x000000ffff0b7224 */ /* 0x002fe200078e0002 */
[----:B0-----:R-:W-:-:S07]  /*1340*/  LEA R7, R7, R6, 0x18 ;  /* 0x0000000607077211 */ /* 0x001fce00078ec0ff */
.L_x_42:
[----:B--2---:R-:W0:Y:S02]  /*1350*/  LDS.64 R8, [R7] ;  /* 0x0000000007087984 */ /* 0x004e240000000a00 */
[----:B0-----:R-:W-:-:S04]  /*1360*/  ISETP.LE.U32.AND P0, PT, R0, R8, PT ;  /* 0x000000080000720c */ /* 0x001fc80003f03070 */
[----:B------:R-:W-:-:S13]  /*1370*/  ISETP.LE.U32.AND.EX P0, PT, R11, R9, PT, P0 ;  /* 0x000000090b00720c */ /* 0x000fda0003f03100 */
[----:B------:R-:W-:Y:S05]  /*1380*/  @P0 BRA `(.L_x_1) ;  /* 0x0000000000080947 */ /* 0x000fea0003800000 */
[----:B------:R-:W0:Y:S02]  /*1390*/  ATOMS.CAST.SPIN.64 P0, [R7], R8, R10 ;  /* 0x000000080700758d */ /* 0x000e24000180040a */
[----:B0-----:R-:W-:Y:S05]  /*13a0*/  @!P0 BRA `(.L_x_42) ;  /* 0xfffffffc00e88947 */ /* 0x001fea000383ffff */
.L_x_1:
[----:B------:R-:W-:Y:S05]  /*13b0*/  BSYNC.RECONVERGENT B0 ;  /* 0x0000000000007941 */ /* 0x000fea0003800200 */
.L_x_0:
[----:B------:R-:W0:Y:S08]  /*13c0*/  S2UR UR5, SR_CgaCtaId ;  /* 0x00000000000579c3 */ /* 0x000e300000008800 */
[----:B------:R-:W-:Y:S06]  /*13d0*/  BAR.SYNC.DEFER_BLOCKING 0x0 ;  /* 0x0000000000007b1d */ /* 0x000fec0000010000 */
[----:B------:R-:W-:-:S02]  /*13e0*/  UMOV UR4, 0x400 ;  /* 0x0000040000047882 */ /* 0x000fc40000000000 */
[----:B0-----:R-:W-:-:S09]  /*13f0*/  ULEA UR4, UR5, UR4, 0x18 ;  /* 0x0000000405047291 */ /* 0x001fd2000f8ec0ff */
[----:B------:R-:W0:Y:S02]  /*1400*/  LDS R3, [UR4] ;  /* 0x00000004ff037984 */ /* 0x000e240008000800 */
[----:B0-----:R-:W-:-:S13]  /*1410*/  ISETP.NE.AND P0, PT, R0, R3, PT ;  /* 0x000000030000720c */ /* 0x001fda0003f05270 */
[----:B------:R-:W-:Y:S05]  /*1420*/  @P0 EXIT ;  /* 0x000000000000094d */ /* 0x000fea0003800000 */
[----:B------:R-:W0:Y:S02]  /*1430*/  LDC.64 R2, c[0x0][0x3e0] ;  /* 0x0000f800ff027b82 */ /* 0x000e240000000a00 */
[----:B0-----:R-:W2:Y:S02]  /*1440*/  LDG.E.64.STRONG.SYS R6, desc[UR6][R2.64] ;  /* 0x0000000602067981 */ /* 0x001ea4000c1f5b00 */
[----:B--2---:R-:W-:-:S14]  /*1450*/  DSETP.GT.AND P0, PT, R14, R6, PT ;  /* 0x000000060e00722a */ /* 0x004fdc0003f04000 */
[----:B------:R-:W-:Y:S05]  /*1460*/  @!P0 EXIT ;  /* 0x000000000000894d */ /* 0x000fea0003800000 */
[----:B------:R-:W0:Y:S01]  /*1470*/  LDC.64 R6, c[0x4][RZ] ;  /* 0x01000000ff067b82 */ /* 0x000e220000000a00 */
[----:B------:R-:W-:Y:S01]  /*1480*/  BSSY B0, `(.L_x_43) ;  /* 0x0000007000007945 */ /* 0x000fe20003800000 */
[----:B------:R-:W-:-:S07]  /*1490*/  IMAD.MOV.U32 R9, RZ, RZ, 0x1 ;  /* 0x00000001ff097424 */ /* 0x000fce00078e00ff */
.L_x_44:
[----:B------:R-:W-:Y:S01]  /*14a0*/  IMAD.MOV.U32 R8, RZ, RZ, RZ ;  /* 0x000000ffff087224 */ /* 0x000fe200078e00ff */
[----:B------:R-:W-:Y:S05]  /*14b0*/  YIELD ;  /* 0x0000000000007946 */ /* 0x000fea0003800000 */
[----:B0-----:R-:W2:Y:S02]  /*14c0*/  ATOMG.E.CAS.STRONG.GPU PT, R0, [R6], R8, R9 ;  /* 0x00000008060073a9 */ /* 0x001ea400001ee109 */
[----:B--2---:R-:W-:-:S13]  /*14d0*/  ISETP.NE.AND P0, PT, R0, RZ, PT ;  /* 0x000000ff0000720c */ /* 0x004fda0003f05270 */
[----:B------:R-:W-:Y:S05]  /*14e0*/  @P0 BRA `(.L_x_44) ;  /* 0xfffffffc00ec0947 */ /* 0x000fea000383ffff */
[----:B------:R-:W-:Y:S05]  /*14f0*/  BSYNC B0 ;  /* 0x0000000000007941 */ /* 0x000fea0003800000 */
.L_x_43:
[----:B------:R-:W2:Y:S02]  /*1500*/  LDG.E.64.STRONG.SYS R8, desc[UR6][R2.64] ;  /* 0x0000000602087981 */ /* 0x000ea4000c1f5b00 */
[----:B--2---:R-:W-:-:S14]  /*1510*/  DSETP.GT.AND P0, PT, R14, R8, PT ;  /* 0x000000080e00722a */ /* 0x004fdc0003f04000 */
[----:B------:R-:W0:Y:S01]  /*1520*/  @P0 LDC.64 R8, c[0x0][0x3d0] ;  /* 0x0000f400ff080b82 */ /* 0x000e220000000a00 */
[----:B------:R-:W-:Y:S07]  /*1530*/  @P0 STG.E.64.STRONG.SYS desc[UR6][R2.64], R14 ;  /* 0x0000000e02000986 */ /* 0x000fee000c115b06 */
[----:B------:R-:W1:Y:S01]  /*1540*/  @P0 LDC.64 R10, c[0x0][0x3d8] ;  /* 0x0000f600ff0a0b82 */ /* 0x000e620000000a00 */
[----:B0-----:R-:W-:Y:S04]  /*1550*/  @P0 STG.E.STRONG.SYS desc[UR6][R8.64], R4 ;  /* 0x0000000408000986 */ /* 0x001fe8000c115906 */
[----:B-1----:R-:W-:Y:S04]  /*1560*/  @P0 STG.E.STRONG.SYS desc[UR6][R10.64], R5 ;  /* 0x000000050a000986 */ /* 0x002fe8000c115906 */
[----:B------:R-:W-:Y:S01]  /*1570*/  STG.E desc[UR6][R6.64], RZ ;  /* 0x000000ff06007986 */ /* 0x000fe2000c101906 */
[----:B------:R-:W-:Y:S05]  /*1580*/  EXIT ;  /* 0x000000000000794d */ /* 0x000fea0003800000 */
        .weak           $__internal_0_$__cuda_sm20_div_rn_f64_full
        .type           $__internal_0_$__cuda_sm20_div_rn_f64_full,@function
        .size           $__internal_0_$__cuda_sm20_div_rn_f64_full,(.L_x_51 - $__internal_0_$__cuda_sm20_div_rn_f64_full)
$__internal_0_$__cuda_sm20_div_rn_f64_full:
[C---:B------:R-:W-:Y:S01]  /*1590*/  FSETP.GEU.AND P0, PT, |R9|.reuse, 1.469367938527859385e-39, PT ;  /* 0x001000000900780b */ /* 0x040fe20003f0e200 */
[----:B------:R-:W-:Y:S01]  /*15a0*/  IMAD.MOV.U32 R11, RZ, RZ, R17 ;  /* 0x000000ffff0b7224 */ /* 0x000fe200078e0011 */
[C---:B------:R-:W-:Y:S01]  /*15b0*/  LOP3.LUT R2, R9.reuse, 0x800fffff, RZ, 0xc0, !PT ;  /* 0x800fffff09027812 */ /* 0x040fe200078ec0ff */
[----:B------:R-:W-:Y:S01]  /*15c0*/  IMAD.MOV.U32 R18, RZ, RZ, 0x1 ;  /* 0x00000001ff127424 */ /* 0x000fe200078e00ff */
[----:B------:R-:W-:Y:S01]  /*15d0*/  LOP3.LUT R24, R9, 0x7ff00000, RZ, 0xc0, !PT ;  /* 0x7ff0000009187812 */ /* 0x000fe200078ec0ff */
[----:B------:R-:W-:Y:S01]  /*15e0*/  IMAD.MOV.U32 R15, RZ, RZ, 0x1ca00000 ;  /* 0x1ca00000ff0f7424 */ /* 0x000fe200078e00ff */
[----:B------:R-:W-:Y:S01]  /*15f0*/  LOP3.LUT R3, R2, 0x3ff00000, RZ, 0xfc, !PT ;  /* 0x3ff0000002037812 */ /* 0x000fe200078efcff */
[----:B------:R-:W-:Y:S01]  /*1600*/  IMAD.MOV.U32 R2, RZ, RZ, R8 ;  /* 0x000000ffff027224 */ /* 0x000fe200078e0008 */
[C---:B------:R-:W-:Y:S01]  /*1610*/  FSETP.GEU.AND P2, PT, |R11|.reuse, 1.469367938527859385e-39, PT ;  /* 0x001000000b00780b */ /* 0x040fe20003f4e200 */
[----:B------:R-:W-:Y:S01]  /*1620*/  IMAD.MOV.U32 R10, RZ, RZ, R16 ;  /* 0x000000ffff0a7224 */ /* 0x000fe200078e0010 */
[----:B------:R-:W-:Y:S01]  /*1630*/  LOP3.LUT R7, R11, 0x7ff00000, RZ, 0xc0, !PT ;  /* 0x7ff000000b077812 */ /* 0x000fe200078ec0ff */
[----:B------:R-:W-:Y:S02]  /*1640*/  BSSY.RECONVERGENT B2, `(.L_x_45) ;  /* 0x000004e000027945 */ /* 0x000fe40003800200 */
[----:B------:R-:W-:Y:S01]  /*1650*/  @!P0 DMUL R2, R8, 8.98846567431157953865e+307 ;  /* 0x7fe0000008028828 */ /* 0x000fe20000000000 */
[----:B------:R-:W-:Y:S01]  /*1660*/  ISETP.GE.U32.AND P1, PT, R7, R24, PT ;  /* 0x000000180700720c */ /* 0x000fe20003f26070 */
[----:B------:R-:W-:-:S04]  /*1670*/  IMAD.MOV.U32 R25, RZ, RZ, R7 ;  /* 0x000000ffff197224 */ /* 0x000fc800078e0007 */
[----:B------:R-:W0:Y:S02]  /*1680*/  MUFU.RCP64H R19, R3 ;  /* 0x0000000300137308 */ /* 0x000e240000001800 */
[----:B------:R-:W-:Y:S02]  /*1690*/  @!P2 LOP3.LUT R20, R9, 0x7ff00000, RZ, 0xc0, !PT ;  /* 0x7ff000000914a812 */ /* 0x000fe400078ec0ff */
[----:B------:R-:W-:Y:S02]  /*16a0*/  @!P0 LOP3.LUT R24, R3, 0x7ff00000, RZ, 0xc0, !PT ;  /* 0x7ff0000003188812 */ /* 0x000fe400078ec0ff */
[----:B------:R-:W-:Y:S01]  /*16b0*/  @!P2 ISETP.GE.U32.AND P3, PT, R7, R20, PT ;  /* 0x000000140700a20c */ /* 0x000fe20003f66070 */
[----:B------:R-:W-:Y:S02]  /*16c0*/  @!P2 IMAD.MOV.U32 R20, RZ, RZ, RZ ;  /* 0x000000ffff14a224 */ /* 0x000fe400078e00ff */
[----:B------:R-:W-:Y:S01]  /*16d0*/  VIADD R27, R24, 0xffffffff ;  /* 0xffffffff181b7836 */ /* 0x000fe20000000000 */
[----:B------:R-:W-:-:S04]  /*16e0*/  @!P2 SEL R21, R15, 0x63400000, !P3 ;  /* 0x634000000f15a807 */ /* 0x000fc80005800000 */
[----:B------:R-:W-:Y:S01]  /*16f0*/  @!P2 LOP3.LUT R21, R21, 0x80000000, R11, 0xf8, !PT ;  /* 0x800000001515a812 */ /* 0x000fe200078ef80b */
[----:B0-----:R-:W-:-:S03]  /*1700*/  DFMA R12, R18, -R2, 1 ;  /* 0x3ff00000120c742b */ /* 0x001fc60000000802 */
[----:B------:R-:W-:-:S05]  /*1710*/  @!P2 LOP3.LUT R21, R21, 0x100000, RZ, 0xfc, !PT ;  /* 0x001000001515a812 */ /* 0x000fca00078efcff */
[----:B------:R-:W-:-:S08]  /*1720*/  DFMA R12, R12, R12, R12 ;  /* 0x0000000c0c0c722b */ /* 0x000fd0000000000c */
[----:B------:R-:W-:Y:S01]  /*1730*/  DFMA R18, R18, R12, R18 ;  /* 0x0000000c1212722b */ /* 0x000fe20000000012 */
[----:B------:R-:W-:Y:S01]  /*1740*/  SEL R13, R15, 0x63400000, !P1 ;  /* 0x634000000f0d7807 */ /* 0x000fe20004800000 */
[----:B------:R-:W-:-:S03]  /*1750*/  IMAD.MOV.U32 R12, RZ, RZ, R10 ;  /* 0x000000ffff0c7224 */ /* 0x000fc600078e000a */
[----:B------:R-:W-:-:S03]  /*1760*/  LOP3.LUT R13, R13, 0x800fffff, R11, 0xf8, !PT ;  /* 0x800fffff0d0d7812 */ /* 0x000fc600078ef80b */
[----:B------:R-:W-:-:S03]  /*1770*/  DFMA R22, R18, -R2, 1 ;  /* 0x3ff000001216742b */ /* 0x000fc60000000802 */
[----:B------:R-:W-:-:S05]  /*1780*/  @!P2 DFMA R12, R12, 2, -R20 ;  /* 0x400000000c0ca82b */ /* 0x000fca0000000814 */
[----:B------:R-:W-:-:S05]  /*1790*/  DFMA R18, R18, R22, R18 ;  /* 0x000000161212722b */ /* 0x000fca0000000012 */
[----:B------:R-:W-:-:S03]  /*17a0*/  @!P2 LOP3.LUT R25, R13, 0x7ff00000, RZ, 0xc0, !PT ;  /* 0x7ff000000d19a812 */ /* 0x000fc600078ec0ff */
[----:B------:R-:W-:Y:S02]  /*17b0*/  DMUL R20, R18, R12 ;  /* 0x0000000c12147228 */ /* 0x000fe40000000000 */
[----:B------:R-:W-:-:S05]  /*17c0*/  VIADD R26, R25, 0xffffffff ;  /* 0xffffffff191a7836 */ /* 0x000fca0000000000 */
[----:B------:R-:W-:Y:S01]  /*17d0*/  ISETP.GT.U32.AND P0, PT, R26, 0x7feffffe, PT ;  /* 0x7feffffe1a00780c */ /* 0x000fe20003f04070 */
[----:B------:R-:W-:-:S03]  /*17e0*/  DFMA R22, R20, -R2, R12 ;  /* 0x800000021416722b */ /* 0x000fc6000000000c */
[----:B------:R-:W-:-:S05]  /*17f0*/  ISETP.GT.U32.OR P0, PT, R27, 0x7feffffe, P0 ;  /* 0x7feffffe1b00780c */ /* 0x000fca0000704470 */
[----:B------:R-:W-:-:S08]  /*1800*/  DFMA R18, R18, R22, R20 ;  /* 0x000000161212722b */ /* 0x000fd00000000014 */
[----:B------:R-:W-:Y:S05]  /*1810*/  @P0 BRA `(.L_x_46) ;  /* 0x00000000006c0947 */ /* 0x000fea0003800000 */
[----:B------:R-:W-:-:S04]  /*1820*/  LOP3.LUT R20, R9, 0x7ff00000, RZ, 0xc0, !PT ;  /* 0x7ff0000009147812 */ /* 0x000fc800078ec0ff */
[CC--:B------:R-:W-:Y:S02]  /*1830*/  VIADDMNMX R10, R7.reuse, -R20.reuse, 0xb9600000, !PT ;  /* 0xb9600000070a7446 */ /* 0x0c0fe40007800914 */
[----:B------:R-:W-:Y:S02]  /*1840*/  ISETP.GE.U32.AND P0, PT, R7, R20, PT ;  /* 0x000000140700720c */ /* 0x000fe40003f06070 */
[----:B------:R-:W-:Y:S02]  /*1850*/  VIMNMX R10, PT, PT, R10, 0x46a00000, PT ;  /* 0x46a000000a0a7848 */ /* 0x000fe40003fe0100 */
[----:B------:R-:W-:-:S05]  /*1860*/  SEL R7, R15, 0x63400000, !P0 ;  /* 0x634000000f077807 */ /* 0x000fca0004000000 */
[----:B------:R-:W-:Y:S02]  /*1870*/  IMAD.IADD R7, R10, 0x1, -R7 ;  /* 0x000000010a077824 */ /* 0x000fe400078e0a07 */
[----:B------:R-:W-:Y:S02]  /*1880*/  IMAD.MOV.U32 R10, RZ, RZ, RZ ;  /* 0x000000ffff0a7224 */ /* 0x000fe400078e00ff */
[----:B------:R-:W-:-:S06]  /*1890*/  VIADD R11, R7, 0x7fe00000 ;  /* 0x7fe00000070b7836 */ /* 0x000fcc0000000000 */
[----:B------:R-:W-:-:S10]  /*18a0*/  DMUL R20, R18, R10 ;  /* 0x0000000a12147228 */ /* 0x000fd40000000000 */
[----:B------:R-:W-:-:S13]  /*18b0*/  FSETP.GTU.AND P0, PT, |R21|, 1.469367938527859385e-39, PT ;  /* 0x001000001500780b */ /* 0x000fda0003f0c200 */
[----:B------:R-:W-:Y:S05]  /*18c0*/  @P0 BRA `(.L_x_47) ;  /* 0x0000000000940947 */ /* 0x000fea0003800000 */
[----:B------:R-:W-:Y:S01]  /*18d0*/  DFMA R2, R18, -R2, R12 ;  /* 0x800000021202722b */ /* 0x000fe2000000000c */
[----:B------:R-:W-:-:S09]  /*18e0*/  IMAD.MOV.U32 R10, RZ, RZ, RZ ;  /* 0x000000ffff0a7224 */ /* 0x000fd200078e00ff */
[C---:B------:R-:W-:Y:S02]  /*18f0*/  FSETP.NEU.AND P0, PT, R3.reuse, RZ, PT ;  /* 0x000000ff0300720b */ /* 0x040fe40003f0d000 */
[----:B------:R-:W-:-:S04]  /*1900*/  LOP3.LUT R9, R3, 0x80000000, R9, 0x48, !PT ;  /* 0x8000000003097812 */ /* 0x000fc800078e4809 */
[----:B------:R-:W-:-:S07]  /*1910*/  LOP3.LUT R11, R9, R11, RZ, 0xfc, !PT ;  /* 0x0000000b090b7212 */ /* 0x000fce00078efcff */
[----:B------:R-:W-:Y:S05]  /*1920*/  @!P0 BRA `(.L_x_47) ;  /* 0x00000000007c8947 */ /* 0x000fea0003800000 */
[----:B------:R-:W-:Y:S01]  /*1930*/  IMAD.MOV R3, RZ, RZ, -R7 ;  /* 0x000000ffff037224 */ /* 0x000fe200078e0a07 */
[----:B------:R-:W-:Y:S01]  /*1940*/  DMUL.RP R10, R18, R10 ;  /* 0x0000000a120a7228 */ /* 0x000fe20000008000 */
[----:B------:R-:W-:Y:S01]  /*1950*/  IMAD.MOV.U32 R2, RZ, RZ, RZ ;  /* 0x000000ffff027224 */ /* 0x000fe200078e00ff */
[----:B------:R-:W-:-:S05]  /*1960*/  IADD3 R7, PT, PT, -R7, -0x43300000, RZ ;  /* 0xbcd0000007077810 */ /* 0x000fca0007ffe1ff */
[----:B------:R-:W-:-:S03]  /*1970*/  DFMA R2, R20, -R2, R18 ;  /* 0x800000021402722b */ /* 0x000fc60000000012 */
[----:B------:R-:W-:-:S07]  /*1980*/  LOP3.LUT R9, R11, R9, RZ, 0x3c, !PT ;  /* 0x000000090b097212 */ /* 0x000fce00078e3cff */
[----:B------:R-:W-:-:S04]  /*1990*/  FSETP.NEU.AND P0, PT, |R3|, R7, PT ;  /* 0x000000070300720b */ /* 0x000fc80003f0d200 */
[----:B------:R-:W-:Y:S02]  /*19a0*/  FSEL R20, R10, R20, !P0 ;  /* 0x000000140a147208 */ /* 0x000fe40004000000 */
[----:B------:R-:W-:Y:S01]  /*19b0*/  FSEL R21, R9, R21, !P0 ;  /* 0x0000001509157208 */ /* 0x000fe20004000000 */
[----:B------:R-:W-:Y:S06]  /*19c0*/  BRA `(.L_x_47) ;  /* 0x0000000000547947 */ /* 0x000fec0003800000 */
.L_x_46:
[----:B------:R-:W-:-:S14]  /*19d0*/  DSETP.NAN.AND P0, PT, R10, R10, PT ;  /* 0x0000000a0a00722a */ /* 0x000fdc0003f08000 */
[----:B------:R-:W-:Y:S05]  /*19e0*/  @P0 BRA `(.L_x_48) ;  /* 0x0000000000440947 */ /* 0x000fea0003800000 */
[----:B------:R-:W-:-:S14]  /*19f0*/  DSETP.NAN.AND P0, PT, R8, R8, PT ;  /* 0x000000080800722a */ /* 0x000fdc0003f08000 */
[----:B------:R-:W-:Y:S05]  /*1a00*/  @P0 BRA `(.L_x_49) ;  /* 0x0000000000300947 */ /* 0x000fea0003800000 */
[----:B------:R-:W-:Y:S01]  /*1a10*/  ISETP.NE.AND P0, PT, R25, R24, PT ;  /* 0x000000181900720c */ /* 0x000fe20003f05270 */
[----:B------:R-:W-:Y:S02]  /*1a20*/  IMAD.MOV.U32 R20, RZ, RZ, 0x0 ;  /* 0x00000000ff147424 */ /* 0x000fe400078e00ff */
[----:B------:R-:W-:-:S10]  /*1a30*/  IMAD.MOV.U32 R21, RZ, RZ, -0x80000 ;  /* 0xfff80000ff157424 */ /* 0x000fd400078e00ff */
[----:B------:R-:W-:Y:S05]  /*1a40*/  @!P0 BRA `(.L_x_47) ;  /* 0x0000000000348947 */ /* 0x000fea0003800000 */
[----:B------:R-:W-:Y:S02]  /*1a50*/  ISETP.NE.AND P0, PT, R25, 0x7ff00000, PT ;  /* 0x7ff000001900780c */ /* 0x000fe40003f05270 */
[----:B------:R-:W-:Y:S02]  /*1a60*/  LOP3.LUT R21, R11, 0x80000000, R9, 0x48, !PT ;  /* 0x800000000b157812 */ /* 0x000fe400078e4809 */
[----:B------:R-:W-:-:S13]  /*1a70*/  ISETP.EQ.OR P0, PT, R24, RZ, !P0 ;  /* 0x000000ff1800720c */ /* 0x000fda0004702670 */
[----:B------:R-:W-:Y:S01]  /*1a80*/  @P0 LOP3.LUT R2, R21, 0x7ff00000, RZ, 0xfc, !PT ;  /* 0x7ff0000015020812 */ /* 0x000fe200078efcff */
[----:B------:R-:W-:Y:S02]  /*1a90*/  @!P0 IMAD.MOV.U32 R20, RZ, RZ, RZ ;  /* 0x000000ffff148224 */ /* 0x000fe400078e00ff */
[----:B------:R-:W-:Y:S02]  /*1aa0*/  @P0 IMAD.MOV.U32 R20, RZ, RZ, RZ ;  /* 0x000000ffff140224 */ /* 0x000fe400078e00ff */
[----:B------:R-:W-:Y:S01]  /*1ab0*/  @P0 IMAD.MOV.U32 R21, RZ, RZ, R2 ;  /* 0x000000ffff150224 */ /* 0x000fe200078e0002 */
[----:B------:R-:W-:Y:S06]  /*1ac0*/  BRA `(.L_x_47) ;  /* 0x0000000000147947 */ /* 0x000fec0003800000 */
.L_x_49:
[----:B------:R-:W-:Y:S01]  /*1ad0*/  LOP3.LUT R21, R9, 0x80000, RZ, 0xfc, !PT ;  /* 0x0008000009157812 */ /* 0x000fe200078efcff */
[----:B------:R-:W-:Y:S01]  /*1ae0*/  IMAD.MOV.U32 R20, RZ, RZ, R8 ;  /* 0x000000ffff147224 */ /* 0x000fe200078e0008 */
[----:B------:R-:W-:Y:S06]  /*1af0*/  BRA `(.L_x_47) ;  /* 0x0000000000087947 */ /* 0x000fec0003800000 */
.L_x_48:
[----:B------:R-:W-:Y:S01]  /*1b00*/  LOP3.LUT R21, R11, 0x80000, RZ, 0xfc, !PT ;  /* 0x000800000b157812 */ /* 0x000fe200078efcff */
[----:B------:R-:W-:-:S07]  /*1b10*/  IMAD.MOV.U32 R20, RZ, RZ, R10 ;  /* 0x000000ffff147224 */ /* 0x000fce00078e000a */
.L_x_47:
[----:B------:R-:W-:Y:S05]  /*1b20*/  BSYNC.RECONVERGENT B2 ;  /* 0x0000000000027941 */ /* 0x000fea0003800200 */
.L_x_45:
[----:B------:R-:W-:Y:S02]  /*1b30*/  IMAD.MOV.U32 R15, RZ, RZ, 0x0 ;  /* 0x00000000ff0f7424 */ /* 0x000fe400078e00ff */
[----:B------:R-:W-:Y:S02]  /*1b40*/  IMAD.MOV.U32 R2, RZ, RZ, R20 ;  /* 0x000000ffff027224 */ /* 0x000fe400078e0014 */
[----:B------:R-:W-:Y:S01]  /*1b50*/  IMAD.MOV.U32 R3, RZ, RZ, R21 ;  /* 0x000000ffff037224 */ /* 0x000fe200078e0015 */
[----:B------:R-:W-:Y:S06]  /*1b60*/  RET.REL.NODEC R14 `(_Z26kernel_compute_max_delta_biPKiS0_S0_S0_iiS0_S0_S0_iPViS2_PVd) ;  /* 0xffffffe40e247950 */ /* 0x000fec0003c3ffff */
.L_x_50:
[----:B------:R-:W-:-:S00]  /*1b70*/  BRA `(.L_x_50) ;  /* 0xfffffffc00fc7947 */ /* 0x000fc0000383ffff */
[----:B------:R-:W-:-:S00]  /*1b80*/  NOP ;  /* 0x0000000000007918 */ /* 0x000fc00000000000 */
[----:B------:R-:W-:-:S00]  /*1b90*/  NOP ;  /* 0x0000000000007918 */ /* 0x000fc00000000000 */
[----:B------:R-:W-:-:S00]  /*1ba0*/  NOP ;  /* 0x0000000000007918 */ /* 0x000fc00000000000 */
[----:B------:R-:W-:-:S00]  /*1bb0*/  NOP ;  /* 0x0000000000007918 */ /* 0x000fc00000000000 */
[----:B------:R-:W-:-:S00]  /*1bc0*/  NOP ;  /* 0x0000000000007918 */ /* 0x000fc00000000000 */
[----:B------:R-:W-:-:S00]  /*1bd0*/  NOP ;  /* 0x0000000000007918 */ /* 0x000fc00000000000 */
[----:B------:R-:W-:-:S00]  /*1be0*/  NOP ;  /* 0x0000000000007918 */ /* 0x000fc00000000000 */
[----:B------:R-:W-:-:S00]  /*1bf0*/  NOP ;  /* 0x0000000000007918 */ /* 0x000fc00000000000 */
.L_x_51:


//--------------------- .nv.shared._Z26kernel_compute_max_delta_biPKiS0_S0_S0_iiS0_S0_S0_iPViS2_PVd --------------------------
	.section	.nv.shared._Z26kernel_compute_max_delta_biPKiS0_S0_S0_iiS0_S0_S0_iPViS2_PVd,"aw",@nobits
	.sectionflags	@""
	.align	8
.nv.shared._Z26kernel_compute_max_delta_biPKiS0_S0_S0_iiS0_S0_S0_iPViS2_PVd:
	.zero		1032


//--------------------- .nv.shared.reserved.0     --------------------------
	.section	.nv.shared.reserved.0,"aw",@nobits
	.weak		__nv_reservedSMEM_offset_0_alias
	.size		__nv_reservedSMEM_offset_0_alias, 0, 64
	.other		__nv_reservedSMEM_offset_0_alias,@"STO_CUDA_RESERVED_SHARED STV_DEFAULT"
__nv_reservedSMEM_offset_0_alias:
	.zero		0
	.zero		64


//--------------------- .nv.global                --------------------------
	.section	.nv.global,"aw",@nobits
	.align	4
.nv.global:
	.type		d_state,@object
	.size		d_state,(.L_0 - d_state)
d_state:
	.zero		4
.L_0:


//--------------------- .nv.constant0._Z26kernel_compute_max_delta_biPKiS0_S0_S0_iiS0_S0_S0_iPViS2_PVd --------------------------
	.section	.nv.constant0._Z26kernel_compute_max_delta_biPKiS0_S0_S0_iiS0_S0_S0_iPViS2_PVd,"a",@progbits
	.sectionflags	@""
	.align	4
.nv.constant0._Z26kernel_compute_max_delta_biPKiS0_S0_S0_iiS0_S0_S0_iPViS2_PVd:
	.zero		1000


//--------------------- SYMBOLS --------------------------

	.type		.nv.reservedSmem.offset0,@object
	.size		.nv.reservedSmem.offset0,0x4
	.type		.nv.reservedSmem.cap,@object
	.size		.nv.reservedSmem.cap,0x4
